	.headerflags	@"EF_CUDA_TEXMODE_UNIFIED EF_CUDA_64BIT_ADDRESS EF_CUDA_ACCELERATORS EF_CUDA_SM90 EF_CUDA_VIRTUAL_SM(EF_CUDA_SM90)"
	.elftype	@"ET_EXEC"


//--------------------- .nv.info                  --------------------------
	.section	.nv.info,"",@"SHT_CUDA_INFO"
	.align	4


	//----- nvinfo : EIATTR_REGCOUNT
	.align		4
        /*0000*/ 	.byte	0x04, 0x2f
        /*0002*/ 	.short	(.L_1 - .L_0)
	.align		4
.L_0:
        /*0004*/ 	.word	index@(triton_mm)
        /*0008*/ 	.word	0x00000080


	//----- nvinfo : EIATTR_MIN_STACK_SIZE
	.align		4
.L_1:
        /*000c*/ 	.byte	0x04, 0x12
        /*000e*/ 	.short	(.L_3 - .L_2)
	.align		4
.L_2:
        /*0010*/ 	.word	index@(triton_mm)
        /*0014*/ 	.word	0x00000000


	//----- nvinfo : EIATTR_FRAME_SIZE
	.align		4
.L_3:
        /*0018*/ 	.byte	0x04, 0x11
        /*001a*/ 	.short	(.L_5 - .L_4)
	.align		4
.L_4:
        /*001c*/ 	.word	index@(triton_mm)
        /*0020*/ 	.word	0x00000000


	//----- nvinfo : EIATTR_MIN_STACK_SIZE
	.align		4
.L_5:
        /*0024*/ 	.byte	0x04, 0x12
        /*0026*/ 	.short	(.L_7 - .L_6)
	.align		4
.L_6:
        /*0028*/ 	.word	index@(triton_mm)
        /*002c*/ 	.word	0x00000000
.L_7:


//--------------------- .nv.info.triton_mm        --------------------------
	.section	.nv.info.triton_mm,"",@"SHT_CUDA_INFO"
	.sectionflags	@""
	.align	4


	//----- nvinfo : EIATTR_CUDA_API_VERSION
	.align		4
        /*0000*/ 	.byte	0x04, 0x37
        /*0002*/ 	.short	(.L_9 - .L_8)
.L_8:
        /*0004*/ 	.word	0x0000007c


	//----- nvinfo : EIATTR_KPARAM_INFO
	.align		4
.L_9:
        /*0008*/ 	.byte	0x04, 0x17
        /*000a*/ 	.short	(.L_11 - .L_10)
.L_10:
        /*000c*/ 	.word	0x00000000
        /*0010*/ 	.short	0x0002
        /*0012*/ 	.short	0x0010
        /*0014*/ 	.byte	0x00, 0xf0, 0x21, 0x00


	//----- nvinfo : EIATTR_KPARAM_INFO
	.align		4
.L_11:
        /*0018*/ 	.byte	0x04, 0x17
        /*001a*/ 	.short	(.L_13 - .L_12)
.L_12:
        /*001c*/ 	.word	0x00000000
        /*0020*/ 	.short	0x0001
        /*0022*/ 	.short	0x0008
        /*0024*/ 	.byte	0x00, 0xf0, 0x21, 0x00


	//----- nvinfo : EIATTR_KPARAM_INFO
	.align		4
.L_13:
        /*0028*/ 	.byte	0x04, 0x17
        /*002a*/ 	.short	(.L_15 - .L_14)
.L_14:
        /*002c*/ 	.word	0x00000000
        /*0030*/ 	.short	0x0000
        /*0032*/ 	.short	0x0000
        /*0034*/ 	.byte	0x00, 0xf0, 0x21, 0x00


	//----- nvinfo : EIATTR_SPARSE_MMA_MASK
	.align		4
.L_15:
        /*0038*/ 	.byte	0x03, 0x50
        /*003a*/ 	.short	0x0000


	//----- nvinfo : EIATTR_MAXREG_COUNT
	.align		4
        /*003c*/ 	.byte	0x03, 0x1b
        /*003e*/ 	.short	0x00ff


	//----- nvinfo : EIATTR_EXIT_INSTR_OFFSETS
	.align		4
        /*0040*/ 	.byte	0x04, 0x1c
        /*0042*/ 	.short	(.L_17 - .L_16)


	//   ....[0]....
.L_16:
        /*0044*/ 	.word	0x00002950


	//   ....[1]....
        /*0048*/ 	.word	0x00002980


	//----- nvinfo : EIATTR_MAX_THREADS
	.align		4
.L_17:
        /*004c*/ 	.byte	0x04, 0x05
        /*004e*/ 	.short	(.L_19 - .L_18)
.L_18:
        /*0050*/ 	.word	0x00000080
        /*0054*/ 	.word	0x00000001
        /*0058*/ 	.word	0x00000001


	//----- nvinfo : EIATTR_CBANK_PARAM_SIZE
	.align		4
.L_19:
        /*005c*/ 	.byte	0x03, 0x19
        /*005e*/ 	.short	0x0018


	//----- nvinfo : EIATTR_PARAM_CBANK
	.align		4
        /*0060*/ 	.byte	0x04, 0x0a
        /*0062*/ 	.short	(.L_21 - .L_20)
	.align		4
.L_20:
        /*0064*/ 	.word	index@(.nv.constant0.triton_mm)
        /*0068*/ 	.short	0x0210
        /*006a*/ 	.short	0x0018


	//----- nvinfo : EIATTR_SW_WAR
	.align		4
.L_21:
        /*006c*/ 	.byte	0x04, 0x36
        /*006e*/ 	.short	(.L_23 - .L_22)
.L_22:
        /*0070*/ 	.word	0x00000008
.L_23:


//--------------------- .nv.callgraph             --------------------------
	.section	.nv.callgraph,"",@"SHT_CUDA_CALLGRAPH"
	.align	4
	.sectionentsize	8
	.align		4
        /*0000*/ 	.word	0x00000000
	.align		4
        /*0004*/ 	.word	0xffffffff
	.align		4
        /*0008*/ 	.word	0x00000000
	.align		4
        /*000c*/ 	.word	0xfffffffe
	.align		4
        /*0010*/ 	.word	0x00000000
	.align		4
        /*0014*/ 	.word	0xfffffffd
	.align		4
        /*0018*/ 	.word	0x00000000
	.align		4
        /*001c*/ 	.word	0xfffffffc


//--------------------- .text.triton_mm           --------------------------
	.section	.text.triton_mm,"ax",@progbits
	.sectionflags	@"SHF_BARRIERS=1"
	.align	128
        .global         triton_mm
        .type           triton_mm,@function
        .size           triton_mm,(.L_x_2 - triton_mm)
        .other          triton_mm,@"STO_CUDA_ENTRY STV_DEFAULT"
triton_mm:
.text.triton_mm:
[----:B------:R-:W1:Y:S01]  /*0000*/  LDC R1, c[0x0][0x28] ;  /* 0x00000a00ff017b82 */ /* 0x000e620000000800 */
[----:B------:R-:W2:Y:S01]  /*0010*/  S2R R99, SR_CTAID.X ;  /* 0x0000000000637919 */ /* 0x000ea20000002500 */
[----:B------:R-:W-:-:S06]  /*0020*/  IMAD.MOV.U32 R3, RZ, RZ, -0x8 ;  /* 0xfffffff8ff037424 */ /* 0x000fcc00078e00ff */
[----:B------:R-:W3:Y:S01]  /*0030*/  S2UR UR11, SR_CgaCtaId ;  /* 0x00000000000b79c3 */ /* 0x000ee20000008800 */
[----:B------:R-:W-:Y:S01]  /*0040*/  UMOV UR4, 0x400 ;  /* 0x0000040000047882 */ /* 0x000fe20000000000 */
[----:B------:R-:W4:Y:S01]  /*0050*/  S2R R97, SR_TID.X ;  /* 0x0000000000617919 */ /* 0x000f220000002100 */
[----:B------:R-:W-:Y:S01]  /*0060*/  ULDC.64 UR12, c[0x0][0x208] ;  /* 0x00008200000c7ab9 */ /* 0x000fe20000000a00 */
[----:B------:R-:W-:Y:S01]  /*0070*/  MOV R98, 0xffffff80 ;  /* 0xffffff8000627802 */ /* 0x000fe20000000f00 */
[----:B------:R-:W-:Y:S01]  /*0080*/  UMOV UR9, 0x2 ;  /* 0x0000000200097882 */ /* 0x000fe20000000000 */
[----:B------:R-:W-:Y:S01]  /*0090*/  UMOV UR8, URZ ;  /* 0x0000003f00087c82 */ /* 0x000fe20008000000 */
[----:B------:R-:W-:Y:S01]  /*00a0*/  UMOV UR7, URZ ;  /* 0x0000003f00077c82 */ /* 0x000fe20008000000 */
[----:B------:R-:W-:Y:S01]  /*00b0*/  UMOV UR6, URZ ;  /* 0x0000003f00067c82 */ /* 0x000fe20008000000 */
[----:B---3--:R-:W-:-:S04]  /*00c0*/  UPRMT UR11, UR11, 0x654, UR4 ;  /* 0x000006540b0b7896 */ /* 0x008fc80008000004 */
[----:B------:R-:W-:Y:S01]  /*00d0*/  UIADD3 UR10, UR11, 0x3000, URZ ;  /* 0x000030000b0a7890 */ /* 0x000fe2000fffe03f */
[----:B--2---:R-:W-:Y:S02]  /*00e0*/  IMAD.HI R5, R99, 0x2aaaaaab, RZ ;  /* 0x2aaaaaab63057827 */ /* 0x004fe400078e02ff */
[----:B------:R-:W-:Y:S01]  /*00f0*/  UMOV UR4, UR11 ;  /* 0x0000000b00047c82 */ /* 0x000fe20008000000 */
[----:B----4-:R-:W-:-:S03]  /*0100*/  SHF.R.U32.HI R58, RZ, 0x4, R97 ;  /* 0x00000004ff3a7819 */ /* 0x010fc60000011661 */
[----:B------:R-:W-:Y:S01]  /*0110*/  UMOV UR5, UR10 ;  /* 0x0000000a00057c82 */ /* 0x000fe20008000000 */
[----:B------:R-:W-:Y:S02]  /*0120*/  SHF.R.U32.HI R60, RZ, 0x1f, R5 ;  /* 0x0000001fff3c7819 */ /* 0x000fe40000011605 */
[----:B------:R-:W-:Y:S02]  /*0130*/  SGXT.U32 R58, R58, 0x3 ;  /* 0x000000033a3a781a */ /* 0x000fe40000000000 */
[----:B------:R-:W-:Y:S02]  /*0140*/  LEA.HI.SX32 R60, R5, R60, 0x1a ;  /* 0x0000003c053c7211 */ /* 0x000fe400078fd2ff */
[----:B------:R-:W-:Y:S01]  /*0150*/  LOP3.LUT R0, R58, 0xf, R97, 0x78, !PT ;  /* 0x0000000f3a007812 */ /* 0x000fe200078e7861 */
[C---:B------:R-:W-:Y:S01]  /*0160*/  IMAD.SHL.U32 R19, R58.reuse, 0x80, RZ ;  /* 0x000000803a137824 */ /* 0x040fe200078e00ff */
[----:B------:R-:W-:Y:S01]  /*0170*/  LOP3.LUT R5, R58, 0x40, RZ, 0xfc, !PT ;  /* 0x000000403a057812 */ /* 0x000fe200078efcff */
[----:B------:R-:W-:Y:S01]  /*0180*/  IMAD R3, R60, R3, 0x1 ;  /* 0x000000013c037424 */ /* 0x000fe200078e0203 */
[----:B------:R-:W-:Y:S01]  /*0190*/  LOP3.LUT R119, R58, 0x8, RZ, 0xfc, !PT ;  /* 0x000000083a777812 */ /* 0x000fe200078efcff */
[----:B------:R-:W-:Y:S01]  /*01a0*/  IMAD.SHL.U32 R0, R0, 0x8, RZ ;  /* 0x0000000800007824 */ /* 0x000fe200078e00ff */
[----:B------:R-:W-:Y:S01]  /*01b0*/  LOP3.LUT R17, R58, 0x10, RZ, 0xfc, !PT ;  /* 0x000000103a117812 */ /* 0x000fe200078efcff */
[----:B------:R-:W-:Y:S01]  /*01c0*/  IMAD.SHL.U32 R5, R5, 0x80, RZ ;  /* 0x0000008005057824 */ /* 0x000fe200078e00ff */
[----:B------:R-:W-:Y:S01]  /*01d0*/  VIMNMX R59, R3, 0x8, PT ;  /* 0x00000008033b7848 */ /* 0x000fe20003fe0100 */
[----:B------:R-:W-:Y:S01]  /*01e0*/  IMAD R4, R60, -0x180, R99 ;  /* 0xfffffe803c047824 */ /* 0x000fe200078e0263 */
[----:B------:R-:W-:Y:S01]  /*01f0*/  LOP3.LUT R117, R58, 0x18, RZ, 0xfc, !PT ;  /* 0x000000183a757812 */ /* 0x000fe200078efcff */
[----:B------:R-:W-:Y:S01]  /*0200*/  IMAD.SHL.U32 R119, R119, 0x80, RZ ;  /* 0x0000008077777824 */ /* 0x000fe200078e00ff */
[-C--:B------:R-:W-:Y:S01]  /*0210*/  IABS R94, R59.reuse ;  /* 0x0000003b005e7213 */ /* 0x080fe20000000000 */
[----:B------:R-:W-:Y:S01]  /*0220*/  IMAD.SHL.U32 R17, R17, 0x80, RZ ;  /* 0x0000008011117824 */ /* 0x000fe200078e00ff */
[----:B------:R-:W-:Y:S01]  /*0230*/  LOP3.LUT R112, R5, R0, RZ, 0xfc, !PT ;  /* 0x0000000005707212 */ /* 0x000fe200078efcff */
[----:B------:R-:W-:Y:S01]  /*0240*/  IMAD.SHL.U32 R117, R117, 0x80, RZ ;  /* 0x0000008075757824 */ /* 0x000fe200078e00ff */
[----:B------:R-:W2:Y:S01]  /*0250*/  I2F.RP R2, R94 ;  /* 0x0000005e00027306 */ /* 0x000ea20000209400 */
[----:B------:R-:W-:-:S02]  /*0260*/  IABS R93, R59 ;  /* 0x0000003b005d7213 */ /* 0x000fc40000000000 */
[----:B------:R-:W-:Y:S01]  /*0270*/  LOP3.LUT R15, R58, 0x20, RZ, 0xfc, !PT ;  /* 0x000000203a0f7812 */ /* 0x000fe200078efcff */
[----:B------:R-:W-:Y:S01]  /*0280*/  IMAD.SHL.U32 R112, R112, 0x2, RZ ;  /* 0x0000000270707824 */ /* 0x000fe200078e00ff */
[C---:B------:R-:W-:Y:S01]  /*0290*/  LOP3.LUT R115, R58.reuse, 0x28, RZ, 0xfc, !PT ;  /* 0x000000283a737812 */ /* 0x040fe200078efcff */
[----:B------:R-:W-:Y:S01]  /*02a0*/  IMAD.MOV R93, RZ, RZ, -R93 ;  /* 0x000000ffff5d7224 */ /* 0x000fe200078e0a5d */
[C---:B------:R-:W-:Y:S01]  /*02b0*/  LOP3.LUT R13, R58.reuse, 0x30, RZ, 0xfc, !PT ;  /* 0x000000303a0d7812 */ /* 0x040fe200078efcff */
[----:B------:R-:W-:Y:S01]  /*02c0*/  IMAD.SHL.U32 R15, R15, 0x80, RZ ;  /* 0x000000800f0f7824 */ /* 0x000fe200078e00ff */
[C---:B------:R-:W-:Y:S01]  /*02d0*/  LOP3.LUT R113, R58.reuse, 0x38, RZ, 0xfc, !PT ;  /* 0x000000383a717812 */ /* 0x040fe200078efcff */
[----:B------:R-:W-:Y:S01]  /*02e0*/  IMAD.SHL.U32 R115, R115, 0x80, RZ ;  /* 0x0000008073737824 */ /* 0x000fe200078e00ff */
[C---:B------:R-:W-:Y:S01]  /*02f0*/  LOP3.LUT R111, R58.reuse, 0x48, RZ, 0xfc, !PT ;  /* 0x000000483a6f7812 */ /* 0x040fe200078efcff */
[----:B------:R-:W-:Y:S01]  /*0300*/  IMAD.SHL.U32 R13, R13, 0x80, RZ ;  /* 0x000000800d0d7824 */ /* 0x000fe200078e00ff */
[C---:B------:R-:W-:Y:S01]  /*0310*/  LOP3.LUT R11, R58.reuse, 0x50, RZ, 0xfc, !PT ;  /* 0x000000503a0b7812 */ /* 0x040fe200078efcff */
[----:B------:R-:W-:Y:S01]  /*0320*/  IMAD.SHL.U32 R113, R113, 0x80, RZ ;  /* 0x0000008071717824 */ /* 0x000fe200078e00ff */
[----:B--2---:R-:W2:Y:S01]  /*0330*/  MUFU.RCP R2, R2 ;  /* 0x0000000200027308 */ /* 0x004ea20000001000 */
        /* <DEDUP_REMOVED lines=8> */
[----:B------:R-:W-:Y:S01]  /*03c0*/  LOP3.LUT R105, R58, 0x78, RZ, 0xfc, !PT ;  /* 0x000000783a697812 */ /* 0x000fe200078efcff */
[----:B------:R-:W-:Y:S01]  /*03d0*/  IMAD.SHL.U32 R107, R107, 0x80, RZ ;  /* 0x000000806b6b7824 */ /* 0x000fe200078e00ff */
[----:B------:R-:W-:Y:S01]  /*03e0*/  SHF.R.U32.HI R104, RZ, 0x4, R97 ;  /* 0x00000004ff687819 */ /* 0x000fe20000011661 */
[----:B------:R-:W-:Y:S01]  /*03f0*/  IMAD.SHL.U32 R7, R7, 0x80, RZ ;  /* 0x0000008007077824 */ /* 0x000fe200078e00ff */
[----:B------:R-:W-:Y:S01]  /*0400*/  LOP3.LUT R120, R0, R19, RZ, 0xfc, !PT ;  /* 0x0000001300787212 */ /* 0x000fe200078efcff */
[----:B------:R-:W-:Y:S01]  /*0410*/  IMAD.SHL.U32 R105, R105, 0x80, RZ ;  /* 0x0000008069697824 */ /* 0x000fe200078e00ff */
[----:B------:R-:W-:Y:S01]  /*0420*/  SGXT.U32 R104, R104, 0x1 ;  /* 0x000000016868781a */ /* 0x000fe20000000000 */
[----:B--2---:R-:W-:Y:S01]  /*0430*/  VIADD R2, R2, 0xffffffe ;  /* 0x0ffffffe02027836 */ /* 0x004fe20000000000 */
[-C--:B------:R-:W-:Y:S01]  /*0440*/  LOP3.LUT R119, R119, R0.reuse, RZ, 0xfc, !PT ;  /* 0x0000000077777212 */ /* 0x080fe200078efcff */
[----:B------:R-:W-:Y:S01]  /*0450*/  IMAD.SHL.U32 R120, R120, 0x2, RZ ;  /* 0x0000000278787824 */ /* 0x000fe200078e00ff */
[-C--:B------:R-:W-:Y:S01]  /*0460*/  LOP3.LUT R118, R17, R0.reuse, RZ, 0xfc, !PT ;  /* 0x0000000011767212 */ /* 0x080fe200078efcff */
[----:B------:R-:W2:Y:S01]  /*0470*/  F2I.FTZ.U32.TRUNC.NTZ R3, R2 ;  /* 0x0000000200037305 */ /* 0x000ea2000021f000 */
[-C--:B------:R-:W-:Y:S01]  /*0480*/  LOP3.LUT R117, R117, R0.reuse, RZ, 0xfc, !PT ;  /* 0x0000000075757212 */ /* 0x080fe200078efcff */
[----:B------:R-:W-:Y:S01]  /*0490*/  IMAD.SHL.U32 R20, R104, 0x20, RZ ;  /* 0x0000002068147824 */ /* 0x000fe200078e00ff */
[-C--:B------:R-:W-:Y:S01]  /*04a0*/  LOP3.LUT R116, R15, R0.reuse, RZ, 0xfc, !PT ;  /* 0x000000000f747212 */ /* 0x080fe200078efcff */
[----:B------:R-:W-:Y:S01]  /*04b0*/  IMAD.SHL.U32 R119, R119, 0x2, RZ ;  /* 0x0000000277777824 */ /* 0x000fe200078e00ff */
[-C--:B------:R-:W-:Y:S01]  /*04c0*/  LOP3.LUT R115, R115, R0.reuse, RZ, 0xfc, !PT ;  /* 0x0000000073737212 */ /* 0x080fe200078efcff */
[----:B------:R-:W-:Y:S01]  /*04d0*/  VIADD R67, R120, UR11 ;  /* 0x0000000b78437c36 */ /* 0x000fe20008000000 */
[-C--:B------:R-:W-:Y:S01]  /*04e0*/  LOP3.LUT R114, R13, R0.reuse, RZ, 0xfc, !PT ;  /* 0x000000000d727212 */ /* 0x080fe200078efcff */
[----:B------:R-:W-:Y:S01]  /*04f0*/  IMAD.SHL.U32 R118, R118, 0x2, RZ ;  /* 0x0000000276767824 */ /* 0x000fe200078e00ff */
[-C--:B------:R-:W-:Y:S01]  /*0500*/  LOP3.LUT R113, R113, R0.reuse, RZ, 0xfc, !PT ;  /* 0x0000000071717212 */ /* 0x080fe200078efcff */
[----:B------:R-:W-:Y:S01]  /*0510*/  VIADD R65, R119, UR11 ;  /* 0x0000000b77417c36 */ /* 0x000fe20008000000 */
[-C--:B------:R-:W-:Y:S01]  /*0520*/  LOP3.LUT R111, R111, R0.reuse, RZ, 0xfc, !PT ;  /* 0x000000006f6f7212 */ /* 0x080fe200078efcff */
[----:B------:R-:W-:Y:S01]  /*0530*/  IMAD.SHL.U32 R116, R116, 0x2, RZ ;  /* 0x0000000274747824 */ /* 0x000fe200078e00ff */
[-C--:B------:R-:W-:Y:S01]  /*0540*/  LOP3.LUT R110, R11, R0.reuse, RZ, 0xfc, !PT ;  /* 0x000000000b6e7212 */ /* 0x080fe200078efcff */
[----:B------:R-:W-:Y:S01]  /*0550*/  IMAD.SHL.U32 R115, R115, 0x2, RZ ;  /* 0x0000000273737824 */ /* 0x000fe200078e00ff */
[----:B--2---:R-:W-:Y:S01]  /*0560*/  IADD3 R5, RZ, -R3, RZ ;  /* 0x80000003ff057210 */ /* 0x004fe20007ffe0ff */
[----:B------:R-:W-:Y:S01]  /*0570*/  IMAD.MOV.U32 R2, RZ, RZ, RZ ;  /* 0x000000ffff027224 */ /* 0x000fe200078e00ff */
[-C--:B------:R-:W-:Y:S01]  /*0580*/  LOP3.LUT R109, R109, R0.reuse, RZ, 0xfc, !PT ;  /* 0x000000006d6d7212 */ /* 0x080fe200078efcff */
[----:B------:R-:W-:Y:S01]  /*0590*/  IMAD.SHL.U32 R114, R114, 0x2, RZ ;  /* 0x0000000272727824 */ /* 0x000fe200078e00ff */
[----:B------:R-:W-:Y:S01]  /*05a0*/  LOP3.LUT R108, R9, R0, RZ, 0xfc, !PT ;  /* 0x00000000096c7212 */ /* 0x000fe200078efcff */
[----:B------:R-:W-:Y:S01]  /*05b0*/  IMAD R122, R5, R94, RZ ;  /* 0x0000005e057a7224 */ /* 0x000fe200078e02ff */
[-C--:B------:R-:W-:Y:S01]  /*05c0*/  LOP3.LUT R107, R107, R0.reuse, RZ, 0xfc, !PT ;  /* 0x000000006b6b7212 */ /* 0x080fe200078efcff */
[----:B------:R-:W-:Y:S01]  /*05d0*/  VIADD R63, R118, UR11 ;  /* 0x0000000b763f7c36 */ /* 0x000fe20008000000 */
[----:B------:R-:W-:Y:S01]  /*05e0*/  LOP3.LUT R106, R7, R0, RZ, 0xfc, !PT ;  /* 0x00000000076a7212 */ /* 0x000fe200078efcff */
[----:B------:R-:W-:Y:S01]  /*05f0*/  IMAD.HI.U32 R122, R3, R122, R2 ;  /* 0x0000007a037a7227 */ /* 0x000fe200078e0002 */
[----:B------:R-:W-:-:S02]  /*0600*/  IABS R3, R4 ;  /* 0x0000000400037213 */ /* 0x000fc40000000000 */
[----:B------:R-:W-:Y:S01]  /*0610*/  LOP3.LUT R4, R4, R59, RZ, 0x3c, !PT ;  /* 0x0000003b04047212 */ /* 0x000fe200078e3cff */
[----:B------:R-:W-:Y:S01]  /*0620*/  IMAD.SHL.U32 R113, R113, 0x2, RZ ;  /* 0x0000000271717824 */ /* 0x000fe200078e00ff */
[----:B------:R-:W-:Y:S01]  /*0630*/  LOP3.LUT R105, R105, R0, RZ, 0xfc, !PT ;  /* 0x0000000069697212 */ /* 0x000fe200078efcff */
[----:B------:R-:W-:Y:S01]  /*0640*/  IMAD.HI.U32 R18, R122, R3, RZ ;  /* 0x000000037a127227 */ /* 0x000fe200078e00ff */
[----:B------:R-:W-:Y:S02]  /*0650*/  LOP3.LUT R10, R97, 0xf, RZ, 0xc0, !PT ;  /* 0x0000000f610a7812 */ /* 0x000fe400078ec0ff */
[----:B------:R-:W-:Y:S01]  /*0660*/  LOP3.LUT R0, R104, 0x7, R97, 0x78, !PT ;  /* 0x0000000768007812 */ /* 0x000fe200078e7861 */
[----:B------:R-:W-:Y:S01]  /*0670*/  IMAD R3, R18, R93, R3 ;  /* 0x0000005d12037224 */ /* 0x000fe200078e0203 */
[----:B------:R-:W-:Y:S01]  /*0680*/  ISETP.GE.AND P0, PT, R4, RZ, PT ;  /* 0x000000ff0400720c */ /* 0x000fe20003f06270 */
[----:B------:R-:W-:Y:S01]  /*0690*/  IMAD.SHL.U32 R5, R10, 0x80, RZ ;  /* 0x000000800a057824 */ /* 0x000fe200078e00ff */
[----:B------:R-:W-:Y:S01]  /*06a0*/  SHF.R.U32.HI R102, RZ, 0x5, R97 ;  /* 0x00000005ff667819 */ /* 0x000fe20000011661 */
[----:B------:R-:W-:Y:S01]  /*06b0*/  IMAD.SHL.U32 R0, R0, 0x8, RZ ;  /* 0x0000000800007824 */ /* 0x000fe200078e00ff */
[----:B------:R-:W-:Y:S01]  /*06c0*/  ISETP.GT.U32.AND P1, PT, R94, R3, PT ;  /* 0x000000035e00720c */ /* 0x000fe20003f24070 */
[----:B------:R-:W-:Y:S01]  /*06d0*/  VIADD R43, R116, UR11 ;  /* 0x0000000b742b7c36 */ /* 0x000fe20008000000 */
[C---:B------:R-:W-:Y:S01]  /*06e0*/  LOP3.LUT R54, R104.reuse, 0x2, RZ, 0xfc, !PT ;  /* 0x0000000268367812 */ /* 0x040fe200078efcff */
[----:B------:R-:W-:Y:S01]  /*06f0*/  IMAD.SHL.U32 R111, R111, 0x2, RZ ;  /* 0x000000026f6f7824 */ /* 0x000fe200078e00ff */
[----:B------:R-:W-:Y:S01]  /*0700*/  LOP3.LUT R52, R104, 0x4, RZ, 0xfc, !PT ;  /* 0x0000000468347812 */ /* 0x000fe200078efcff */
[----:B------:R-:W-:Y:S01]  /*0710*/  IMAD.SHL.U32 R110, R110, 0x2, RZ ;  /* 0x000000026e6e7824 */ /* 0x000fe200078e00ff */
[C---:B------:R-:W-:Y:S01]  /*0720*/  LOP3.LUT R50, R104.reuse, 0x6, RZ, 0xfc, !PT ;  /* 0x0000000668327812 */ /* 0x040fe200078efcff */
[----:B------:R-:W-:Y:S01]  /*0730*/  IMAD.SHL.U32 R109, R109, 0x2, RZ ;  /* 0x000000026d6d7824 */ /* 0x000fe200078e00ff */
[----:B------:R-:W-:Y:S01]  /*0740*/  LOP3.LUT R48, R104, 0x8, RZ, 0xfc, !PT ;  /* 0x0000000868307812 */ /* 0x000fe200078efcff */
[----:B------:R-:W-:Y:S01]  /*0750*/  IMAD.SHL.U32 R108, R108, 0x2, RZ ;  /* 0x000000026c6c7824 */ /* 0x000fe200078e00ff */
[C---:B------:R-:W-:Y:S01]  /*0760*/  LOP3.LUT R46, R104.reuse, 0xa, RZ, 0xfc, !PT ;  /* 0x0000000a682e7812 */ /* 0x040fe200078efcff */
[----:B------:R-:W-:Y:S01]  /*0770*/  IMAD.SHL.U32 R107, R107, 0x2, RZ ;  /* 0x000000026b6b7824 */ /* 0x000fe200078e00ff */
[----:B------:R-:W-:Y:S01]  /*0780*/  LOP3.LUT R44, R104, 0xc, RZ, 0xfc, !PT ;  /* 0x0000000c682c7812 */ /* 0x000fe200078efcff */
[----:B------:R-:W-:Y:S01]  /*0790*/  @!P1 IMAD.IADD R3, R3, 0x1, -R94 ;  /* 0x0000000103039824 */ /* 0x000fe200078e0a5e */
[----:B------:R-:W-:Y:S01]  /*07a0*/  @!P1 IADD3 R18, R18, 0x1, RZ ;  /* 0x0000000112129810 */ /* 0x000fe20007ffe0ff */
[----:B------:R-:W-:Y:S01]  /*07b0*/  IMAD.SHL.U32 R106, R106, 0x2, RZ ;  /* 0x000000026a6a7824 */ /* 0x000fe200078e00ff */
[----:B------:R-:W-:Y:S01]  /*07c0*/  LOP3.LUT R2, R104, 0xe, RZ, 0xfc, !PT ;  /* 0x0000000e68027812 */ /* 0x000fe200078efcff */
[----:B------:R-:W-:Y:S01]  /*07d0*/  IMAD.SHL.U32 R105, R105, 0x2, RZ ;  /* 0x0000000269697824 */ /* 0x000fe200078e00ff */
[----:B------:R-:W-:-:S02]  /*07e0*/  ISETP.GE.U32.AND P2, PT, R3, R94, PT ;  /* 0x0000005e0300720c */ /* 0x000fc40003f46070 */
[----:B------:R-:W-:Y:S02]  /*07f0*/  SGXT.U32 R102, R102, 0x2 ;  /* 0x000000026666781a */ /* 0x000fe40000000000 */
[----:B------:R-:W-:Y:S02]  /*0800*/  LOP3.LUT R103, R0, R5, RZ, 0xfc, !PT ;  /* 0x0000000500677212 */ /* 0x000fe400078efcff */
[----:B------:R-:W-:Y:S01]  /*0810*/  SHF.R.U32.HI R0, RZ, 0x3, R97 ;  /* 0x00000003ff007819 */ /* 0x000fe20000011661 */
[----:B------:R-:W-:Y:S01]  /*0820*/  IMAD.SHL.U32 R101, R102, 0x8, RZ ;  /* 0x0000000866657824 */ /* 0x000fe200078e00ff */
[----:B------:R-:W-:Y:S01]  /*0830*/  LOP3.LUT R54, R54, 0x7, R97, 0x78, !PT ;  /* 0x0000000736367812 */ /* 0x000fe200078e7861 */
[----:B------:R-:W-:Y:S01]  /*0840*/  IMAD.SHL.U32 R103, R103, 0x2, RZ ;  /* 0x0000000267677824 */ /* 0x000fe200078e00ff */
[----:B------:R-:W-:Y:S02]  /*0850*/  LOP3.LUT R52, R52, 0x7, R97, 0x78, !PT ;  /* 0x0000000734347812 */ /* 0x000fe400078e7861 */
[----:B------:R-:W-:Y:S01]  /*0860*/  LOP3.LUT R50, R50, 0x7, R97, 0x78, !PT ;  /* 0x0000000732327812 */ /* 0x000fe200078e7861 */
[----:B------:R-:W-:Y:S01]  /*0870*/  @P2 VIADD R18, R18, 0x1 ;  /* 0x0000000112122836 */ /* 0x000fe20000000000 */
[----:B------:R-:W-:Y:S01]  /*0880*/  LOP3.LUT R48, R48, 0x7, R97, 0x78, !PT ;  /* 0x0000000730307812 */ /* 0x000fe200078e7861 */
[----:B------:R-:W-:Y:S01]  /*0890*/  IMAD.SHL.U32 R54, R54, 0x8, RZ ;  /* 0x0000000836367824 */ /* 0x000fe200078e00ff */
[----:B------:R-:W-:Y:S01]  /*08a0*/  LOP3.LUT R46, R46, 0x7, R97, 0x78, !PT ;  /* 0x000000072e2e7812 */ /* 0x000fe200078e7861 */
[----:B------:R-:W-:Y:S01]  /*08b0*/  @!P0 IMAD.MOV R18, RZ, RZ, -R18 ;  /* 0x000000ffff128224 */ /* 0x000fe200078e0a12 */
[----:B------:R-:W-:Y:S01]  /*08c0*/  LOP3.LUT R44, R44, 0x7, R97, 0x78, !PT ;  /* 0x000000072c2c7812 */ /* 0x000fe200078e7861 */
[----:B------:R-:W-:Y:S01]  /*08d0*/  IMAD.SHL.U32 R52, R52, 0x8, RZ ;  /* 0x0000000834347824 */ /* 0x000fe200078e00ff */
[----:B------:R-:W-:Y:S01]  /*08e0*/  LOP3.LUT R2, R2, 0x7, R97, 0x78, !PT ;  /* 0x0000000702027812 */ /* 0x000fe200078e7861 */
[----:B------:R-:W-:Y:S01]  /*08f0*/  IMAD.SHL.U32 R50, R50, 0x8, RZ ;  /* 0x0000000832327824 */ /* 0x000fe200078e00ff */
[----:B------:R-:W-:Y:S01]  /*0900*/  SGXT.U32 R0, R0, 0x1 ;  /* 0x000000010000781a */ /* 0x000fe20000000000 */
[----:B------:R-:W-:Y:S01]  /*0910*/  IMAD.SHL.U32 R48, R48, 0x8, RZ ;  /* 0x0000000830307824 */ /* 0x000fe200078e00ff */
[----:B------:R-:W-:Y:S01]  /*0920*/  ISETP.NE.AND P1, PT, R59, RZ, PT ;  /* 0x000000ff3b00720c */ /* 0x000fe20003f25270 */
[----:B------:R-:W-:Y:S01]  /*0930*/  IMAD.SHL.U32 R46, R46, 0x8, RZ ;  /* 0x000000082e2e7824 */ /* 0x000fe200078e00ff */
[----:B------:R-:W-:Y:S01]  /*0940*/  LOP3.LUT R57, RZ, R59, RZ, 0x33, !PT ;  /* 0x0000003bff397212 */ /* 0x000fe200078e33ff */
[----:B------:R-:W-:Y:S01]  /*0950*/  IMAD.SHL.U32 R44, R44, 0x8, RZ ;  /* 0x000000082c2c7824 */ /* 0x000fe200078e00ff */
[----:B------:R-:W-:Y:S01]  /*0960*/  LOP3.LUT R12, R0, 0x8, RZ, 0xfc, !PT ;  /* 0x00000008000c7812 */ /* 0x000fe200078efcff */
[----:B------:R-:W-:Y:S01]  /*0970*/  IMAD.SHL.U32 R2, R2, 0x8, RZ ;  /* 0x0000000802027824 */ /* 0x000fe200078e00ff */
[----:B------:R-:W-:-:S02]  /*0980*/  LOP3.LUT R20, R20, R101, RZ, 0xfc, !PT ;  /* 0x0000006514147212 */ /* 0x000fc400078efcff */
[----:B------:R-:W-:Y:S02]  /*0990*/  SEL R55, R57, R18, !P1 ;  /* 0x0000001239377207 */ /* 0x000fe40004800000 */
[C---:B------:R-:W-:Y:S02]  /*09a0*/  LOP3.LUT R54, R5.reuse, R54, RZ, 0xfc, !PT ;  /* 0x0000003605367212 */ /* 0x040fe400078efcff */
[----:B------:R-:W-:Y:S01]  /*09b0*/  LOP3.LUT R52, R5, R52, RZ, 0xfc, !PT ;  /* 0x0000003405347212 */ /* 0x000fe200078efcff */
[----:B------:R-:W-:Y:S01]  /*09c0*/  IMAD.SHL.U32 R55, R55, 0x80, RZ ;  /* 0x0000008037377824 */ /* 0x000fe200078e00ff */
[C---:B------:R-:W-:Y:S01]  /*09d0*/  LOP3.LUT R50, R5.reuse, R50, RZ, 0xfc, !PT ;  /* 0x0000003205327212 */ /* 0x040fe200078efcff */
[----:B------:R-:W-:Y:S01]  /*09e0*/  IMAD.SHL.U32 R54, R54, 0x2, RZ ;  /* 0x0000000236367824 */ /* 0x000fe200078e00ff */
[C---:B------:R-:W-:Y:S01]  /*09f0*/  LOP3.LUT R48, R5.reuse, R48, RZ, 0xfc, !PT ;  /* 0x0000003005307212 */ /* 0x040fe200078efcff */
[----:B------:R-:W-:Y:S01]  /*0a00*/  IMAD.SHL.U32 R52, R52, 0x2, RZ ;  /* 0x0000000234347824 */ /* 0x000fe200078e00ff */
[C---:B------:R-:W-:Y:S01]  /*0a10*/  LOP3.LUT R46, R5.reuse, R46, RZ, 0xfc, !PT ;  /* 0x0000002e052e7212 */ /* 0x040fe200078efcff */
[----:B------:R-:W-:Y:S01]  /*0a20*/  IMAD.SHL.U32 R50, R50, 0x2, RZ ;  /* 0x0000000232327824 */ /* 0x000fe200078e00ff */
[C---:B------:R-:W-:Y:S01]  /*0a30*/  LOP3.LUT R44, R5.reuse, R44, RZ, 0xfc, !PT ;  /* 0x0000002c052c7212 */ /* 0x040fe200078efcff */
[----:B------:R-:W-:Y:S01]  /*0a40*/  IMAD.SHL.U32 R48, R48, 0x2, RZ ;  /* 0x0000000230307824 */ /* 0x000fe200078e00ff */
[----:B------:R-:W-:Y:S01]  /*0a50*/  LOP3.LUT R2, R5, R2, RZ, 0xfc, !PT ;  /* 0x0000000205027212 */ /* 0x000fe200078efcff */
[----:B------:R-:W-:Y:S01]  /*0a60*/  IMAD.SHL.U32 R46, R46, 0x2, RZ ;  /* 0x000000022e2e7824 */ /* 0x000fe200078e00ff */
[----:B------:R-:W-:Y:S01]  /*0a70*/  LOP3.LUT R12, R12, 0x7, R97, 0x78, !PT ;  /* 0x000000070c0c7812 */ /* 0x000fe200078e7861 */
[----:B------:R-:W-:Y:S01]  /*0a80*/  IMAD.SHL.U32 R44, R44, 0x2, RZ ;  /* 0x000000022c2c7824 */ /* 0x000fe200078e00ff */
[----:B------:R-:W-:Y:S01]  /*0a90*/  LOP3.LUT R5, R20, 0x7, R97, 0xf8, !PT ;  /* 0x0000000714057812 */ /* 0x000fe200078ef861 */
[----:B------:R-:W-:Y:S01]  /*0aa0*/  IMAD.SHL.U32 R2, R2, 0x2, RZ ;  /* 0x0000000202027824 */ /* 0x000fe200078e00ff */
[----:B------:R-:W-:Y:S01]  /*0ab0*/  LOP3.LUT R32, R55, 0x10, R58, 0xfe, !PT ;  /* 0x0000001037207812 */ /* 0x000fe200078efe3a */
[----:B------:R-:W-:Y:S01]  /*0ac0*/  IMAD.SHL.U32 R12, R12, 0x8, RZ ;  /* 0x000000080c0c7824 */ /* 0x000fe200078e00ff */
[C---:B------:R-:W-:Y:S01]  /*0ad0*/  LOP3.LUT R4, R0.reuse, 0x6, RZ, 0xfc, !PT ;  /* 0x0000000600047812 */ /* 0x040fe200078efcff */
[----:B------:R-:W-:Y:S01]  /*0ae0*/  IMAD.SHL.U32 R5, R5, 0x80, RZ ;  /* 0x0000008005057824 */ /* 0x000fe200078e00ff */
[----:B------:R-:W-:-:S02]  /*0af0*/  LOP3.LUT R6, R0, 0xc, RZ, 0xfc, !PT ;  /* 0x0000000c00067812 */ /* 0x000fc400078efcff */
[----:B------:R-:W-:Y:S02]  /*0b00*/  LOP3.LUT R22, R55, 0x38, R58, 0xfe, !PT ;  /* 0x0000003837167812 */ /* 0x000fe400078efe3a */
[----:B------:R-:W-:Y:S01]  /*0b10*/  LOP3.LUT R47, R5, R12, RZ, 0xfc, !PT ;  /* 0x0000000c052f7212 */ /* 0x000fe200078efcff */
[----:B------:R-:W-:Y:S01]  /*0b20*/  IMAD.HI R12, R32, 0x2aaaaaab, RZ ;  /* 0x2aaaaaab200c7827 */ /* 0x000fe200078e02ff */
[----:B------:R-:W-:Y:S02]  /*0b30*/  LOP3.LUT R100, R0, 0x7, R97, 0x78, !PT ;  /* 0x0000000700647812 */ /* 0x000fe400078e7861 */
[----:B------:R-:W-:Y:S01]  /*0b40*/  LOP3.LUT R16, R0, 0x2, RZ, 0xfc, !PT ;  /* 0x0000000200107812 */ /* 0x000fe200078efcff */
[----:B------:R-:W-:Y:S01]  /*0b50*/  IMAD.SHL.U32 R47, R47, 0x2, RZ ;  /* 0x000000022f2f7824 */ /* 0x000fe200078e00ff */
[----:B------:R-:W-:Y:S01]  /*0b60*/  SHF.R.U32.HI R9, RZ, 0x1f, R12 ;  /* 0x0000001fff097819 */ /* 0x000fe2000001160c */
[----:B------:R-:W-:Y:S01]  /*0b70*/  IMAD.SHL.U32 R100, R100, 0x8, RZ ;  /* 0x0000000864647824 */ /* 0x000fe200078e00ff */
[----:B------:R-:W-:-:S02]  /*0b80*/  LOP3.LUT R14, R0, 0x4, RZ, 0xfc, !PT ;  /* 0x00000004000e7812 */ /* 0x000fc400078efcff */
[C---:B------:R-:W-:Y:S02]  /*0b90*/  LOP3.LUT R8, R0.reuse, 0xa, RZ, 0xfc, !PT ;  /* 0x0000000a00087812 */ /* 0x040fe400078efcff */
[----:B------:R-:W-:Y:S02]  /*0ba0*/  LOP3.LUT R4, R4, 0x7, R97, 0x78, !PT ;  /* 0x0000000704047812 */ /* 0x000fe400078e7861 */
[----:B------:R-:W-:Y:S02]  /*0bb0*/  LOP3.LUT R0, R0, 0xe, RZ, 0xfc, !PT ;  /* 0x0000000e00007812 */ /* 0x000fe400078efcff */
[----:B------:R-:W-:Y:S01]  /*0bc0*/  LOP3.LUT R6, R6, 0x7, R97, 0x78, !PT ;  /* 0x0000000706067812 */ /* 0x000fe200078e7861 */
[----:B------:R-:W-:Y:S01]  /*0bd0*/  IMAD.SHL.U32 R4, R4, 0x8, RZ ;  /* 0x0000000804047824 */ /* 0x000fe200078e00ff */
[----:B------:R-:W-:Y:S01]  /*0be0*/  LEA.HI R9, R12, R9, RZ, 0x16 ;  /* 0x000000090c097211 */ /* 0x000fe200078fb0ff */
[----:B------:R-:W-:Y:S01]  /*0bf0*/  IMAD.HI R12, R22, 0x2aaaaaab, RZ ;  /* 0x2aaaaaab160c7827 */ /* 0x000fe200078e02ff */
[----:B------:R-:W-:-:S02]  /*0c00*/  LOP3.LUT R16, R16, 0x7, R97, 0x78, !PT ;  /* 0x0000000710107812 */ /* 0x000fc400078e7861 */
[----:B------:R-:W-:Y:S01]  /*0c10*/  LOP3.LUT R14, R14, 0x7, R97, 0x78, !PT ;  /* 0x000000070e0e7812 */ /* 0x000fe200078e7861 */
[----:B------:R-:W-:Y:S01]  /*0c20*/  IMAD.SHL.U32 R6, R6, 0x8, RZ ;  /* 0x0000000806067824 */ /* 0x000fe200078e00ff */
[----:B------:R-:W-:Y:S01]  /*0c30*/  LOP3.LUT R8, R8, 0x7, R97, 0x78, !PT ;  /* 0x0000000708087812 */ /* 0x000fe200078e7861 */
[----:B------:R-:W-:Y:S01]  /*0c40*/  IMAD.SHL.U32 R16, R16, 0x8, RZ ;  /* 0x0000000810107824 */ /* 0x000fe200078e00ff */
[----:B------:R-:W-:Y:S01]  /*0c50*/  LOP3.LUT R0, R0, 0x7, R97, 0x78, !PT ;  /* 0x0000000700007812 */ /* 0x000fe200078e7861 */
[----:B------:R-:W-:Y:S01]  /*0c60*/  IMAD.SHL.U32 R14, R14, 0x8, RZ ;  /* 0x000000080e0e7824 */ /* 0x000fe200078e00ff */
[----:B------:R-:W-:Y:S01]  /*0c70*/  LOP3.LUT R36, R55, R58, RZ, 0xfc, !PT ;  /* 0x0000003a37247212 */ /* 0x000fe200078efcff */
[----:B------:R-:W-:Y:S01]  /*0c80*/  IMAD.SHL.U32 R8, R8, 0x8, RZ ;  /* 0x0000000808087824 */ /* 0x000fe200078e00ff */
[----:B------:R-:W-:Y:S01]  /*0c90*/  LOP3.LUT R28, R55, 0x20, R58, 0xfe, !PT ;  /* 0x00000020371c7812 */ /* 0x000fe200078efe3a */
[----:B------:R-:W-:Y:S01]  /*0ca0*/  IMAD.SHL.U32 R0, R0, 0x8, RZ ;  /* 0x0000000800007824 */ /* 0x000fe200078e00ff */
[----:B------:R-:W-:Y:S01]  /*0cb0*/  SHF.R.U32.HI R39, RZ, 0x1f, R12 ;  /* 0x0000001fff277819 */ /* 0x000fe2000001160c */
[----:B------:R-:W-:Y:S01]  /*0cc0*/  IMAD R9, R9, -0x1800, R32 ;  /* 0xffffe80009097824 */ /* 0x000fe200078e0220 */
[C---:B------:R-:W-:Y:S01]  /*0cd0*/  LOP3.LUT R49, R5.reuse, R4, RZ, 0xfc, !PT ;  /* 0x0000000405317212 */ /* 0x040fe200078efcff */
[----:B------:R-:W-:Y:S01]  /*0ce0*/  IMAD.HI R4, R36, 0x2aaaaaab, RZ ;  /* 0x2aaaaaab24047827 */ /* 0x000fe200078e02ff */
[----:B------:R-:W-:-:S02]  /*0cf0*/  LOP3.LUT R3, R5, R6, RZ, 0xfc, !PT ;  /* 0x0000000605037212 */ /* 0x000fc400078efcff */
[----:B------:R-:W-:Y:S01]  /*0d00*/  LEA.HI R39, R12, R39, RZ, 0x16 ;  /* 0x000000270c277211 */ /* 0x000fe200078fb0ff */
[----:B------:R-:W-:Y:S01]  /*0d10*/  IMAD.HI R6, R28, 0x2aaaaaab, RZ ;  /* 0x2aaaaaab1c067827 */ /* 0x000fe200078e02ff */
[----:B------:R-:W-:Y:S02]  /*0d20*/  LOP3.LUT R12, R55, 0x60, R58, 0xfe, !PT ;  /* 0x00000060370c7812 */ /* 0x000fe400078efe3a */
[----:B------:R-:W-:Y:S01]  /*0d30*/  LOP3.LUT R100, R5, R100, RZ, 0xfc, !PT ;  /* 0x0000006405647212 */ /* 0x000fe200078efcff */
[----:B------:R-:W-:Y:S01]  /*0d40*/  IMAD R39, R39, -0x1800, R22 ;  /* 0xffffe80027277824 */ /* 0x000fe200078e0216 */
[C---:B------:R-:W-:Y:S01]  /*0d50*/  LOP3.LUT R53, R5.reuse, R16, RZ, 0xfc, !PT ;  /* 0x0000001005357212 */ /* 0x040fe200078efcff */
[----:B------:R-:W-:Y:S01]  /*0d60*/  IMAD.HI R56, R12, 0x2aaaaaab, RZ ;  /* 0x2aaaaaab0c387827 */ /* 0x000fe200078e02ff */
[C---:B------:R-:W-:Y:S02]  /*0d70*/  LOP3.LUT R51, R5.reuse, R14, RZ, 0xfc, !PT ;  /* 0x0000000e05337212 */ /* 0x040fe400078efcff */
[C---:B------:R-:W-:Y:S01]  /*0d80*/  LOP3.LUT R45, R5.reuse, R8, RZ, 0xfc, !PT ;  /* 0x00000008052d7212 */ /* 0x040fe200078efcff */
[----:B------:R-:W-:Y:S01]  /*0d90*/  VIADD R32, R112, UR11 ;  /* 0x0000000b70207c36 */ /* 0x000fe20008000000 */
[----:B------:R-:W-:Y:S01]  /*0da0*/  LOP3.LUT R0, R5, R0, RZ, 0xfc, !PT ;  /* 0x0000000005007212 */ /* 0x000fe200078efcff */
[----:B------:R-:W-:Y:S01]  /*0db0*/  VIADD R22, R108, UR11 ;  /* 0x0000000b6c167c36 */ /* 0x000fe20008000000 */
[----:B------:R-:W-:Y:S01]  /*0dc0*/  SHF.R.U32.HI R5, RZ, 0x1f, R4 ;  /* 0x0000001fff057819 */ /* 0x000fe20000011604 */
[----:B------:R-:W-:Y:S01]  /*0dd0*/  IMAD.SHL.U32 R100, R100, 0x2, RZ ;  /* 0x0000000264647824 */ /* 0x000fe200078e00ff */
[----:B------:R-:W-:Y:S01]  /*0de0*/  LOP3.LUT R26, R55, 0x28, R58, 0xfe, !PT ;  /* 0x00000028371a7812 */ /* 0x000fe200078efe3a */
[----:B------:R-:W-:Y:S01]  /*0df0*/  IMAD.SHL.U32 R53, R53, 0x2, RZ ;  /* 0x0000000235357824 */ /* 0x000fe200078e00ff */
[----:B------:R-:W-:Y:S01]  /*0e00*/  SHF.R.U32.HI R17, RZ, 0x1f, R6 ;  /* 0x0000001fff117819 */ /* 0x000fe20000011606 */
[----:B------:R-:W-:Y:S01]  /*0e10*/  IMAD.SHL.U32 R51, R51, 0x2, RZ ;  /* 0x0000000233337824 */ /* 0x000fe200078e00ff */
[----:B------:R-:W-:Y:S01]  /*0e20*/  LOP3.LUT R18, R55, 0x48, R58, 0xfe, !PT ;  /* 0x0000004837127812 */ /* 0x000fe200078efe3a */
[----:B------:R-:W-:Y:S01]  /*0e30*/  IMAD.SHL.U32 R49, R49, 0x2, RZ ;  /* 0x0000000231317824 */ /* 0x000fe200078e00ff */
[----:B------:R-:W-:Y:S01]  /*0e40*/  LOP3.LUT R30, R55, 0x18, R58, 0xfe, !PT ;  /* 0x00000018371e7812 */ /* 0x000fe200078efe3a */
[----:B------:R-:W-:Y:S01]  /*0e50*/  IMAD.SHL.U32 R45, R45, 0x2, RZ ;  /* 0x000000022d2d7824 */ /* 0x000fe200078e00ff */
[----:B------:R-:W-:Y:S01]  /*0e60*/  LOP3.LUT R34, R55, 0x8, R58, 0xfe, !PT ;  /* 0x0000000837227812 */ /* 0x000fe200078efe3a */
[----:B------:R-:W-:Y:S01]  /*0e70*/  IMAD.SHL.U32 R3, R3, 0x2, RZ ;  /* 0x0000000203037824 */ /* 0x000fe200078e00ff */
[----:B------:R-:W-:Y:S01]  /*0e80*/  LEA.HI R5, R4, R5, RZ, 0x16 ;  /* 0x0000000504057211 */ /* 0x000fe200078fb0ff */
[----:B------:R-:W-:Y:S01]  /*0e90*/  IMAD.HI R4, R26, 0x2aaaaaab, RZ ;  /* 0x2aaaaaab1a047827 */ /* 0x000fe200078e02ff */
[----:B------:R-:W-:-:S02]  /*0ea0*/  LEA.HI R17, R6, R17, RZ, 0x16 ;  /* 0x0000001106117211 */ /* 0x000fc400078fb0ff */
[----:B------:R-:W-:Y:S01]  /*0eb0*/  SHF.R.U32.HI R29, RZ, 0x1f, R56 ;  /* 0x0000001fff1d7819 */ /* 0x000fe20000011638 */
[----:B------:R-:W-:Y:S01]  /*0ec0*/  IMAD.HI R6, R18, 0x2aaaaaab, RZ ;  /* 0x2aaaaaab12067827 */ /* 0x000fe200078e02ff */
[----:B------:R-:W-:Y:S02]  /*0ed0*/  SHF.R.U32.HI R21, RZ, 0x1f, R4 ;  /* 0x0000001fff157819 */ /* 0x000fe40000011604 */
[----:B------:R-:W-:Y:S01]  /*0ee0*/  LOP3.LUT R16, R55, 0x50, R58, 0xfe, !PT ;  /* 0x0000005037107812 */ /* 0x000fe200078efe3a */
[----:B------:R-:W-:Y:S01]  /*0ef0*/  IMAD.HI R8, R30, 0x2aaaaaab, RZ ;  /* 0x2aaaaaab1e087827 */ /* 0x000fe200078e02ff */
[----:B------:R-:W-:Y:S02]  /*0f00*/  SHF.R.U32.HI R35, RZ, 0x1f, R6 ;  /* 0x0000001fff237819 */ /* 0x000fe40000011606 */
[----:B------:R-:W-:Y:S01]  /*0f10*/  LOP3.LUT R20, R55, 0x40, R58, 0xfe, !PT ;  /* 0x0000004037147812 */ /* 0x000fe200078efe3a */
[----:B------:R-:W-:Y:S01]  /*0f20*/  IMAD.HI R14, R34, 0x2aaaaaab, RZ ;  /* 0x2aaaaaab220e7827 */ /* 0x000fe200078e02ff */
[----:B------:R-:W-:-:S02]  /*0f30*/  SHF.R.U32.HI R15, RZ, 0x1f, R8 ;  /* 0x0000001fff0f7819 */ /* 0x000fc40000011608 */
[----:B------:R-:W-:Y:S01]  /*0f40*/  LEA.HI R29, R56, R29, RZ, 0x16 ;  /* 0x0000001d381d7211 */ /* 0x000fe200078fb0ff */
[----:B------:R-:W-:Y:S01]  /*0f50*/  IMAD.SHL.U32 R56, R97, 0x8, RZ ;  /* 0x0000000861387824 */ /* 0x000fe200078e00ff */
[----:B------:R-:W-:Y:S01]  /*0f60*/  SHF.R.U32.HI R7, RZ, 0x1f, R14 ;  /* 0x0000001fff077819 */ /* 0x000fe2000001160e */
[----:B------:R-:W-:Y:S01]  /*0f70*/  IMAD R5, R5, -0x1800, R36 ;  /* 0xffffe80005057824 */ /* 0x000fe200078e0224 */
[----:B------:R-:W-:Y:S01]  /*0f80*/  LOP3.LUT R24, R55, 0x30, R58, 0xfe, !PT ;  /* 0x0000003037187812 */ /* 0x000fe200078efe3a */
[----:B------:R-:W-:Y:S01]  /*0f90*/  IMAD R29, R29, -0x1800, R12 ;  /* 0xffffe8001d1d7824 */ /* 0x000fe200078e020c */
[----:B------:R-:W-:Y:S01]  /*0fa0*/  LEA.HI R21, R4, R21, RZ, 0x16 ;  /* 0x0000001504157211 */ /* 0x000fe200078fb0ff */
[----:B------:R-:W-:Y:S01]  /*0fb0*/  IMAD.HI R4, R16, 0x2aaaaaab, RZ ;  /* 0x2aaaaaab10047827 */ /* 0x000fe200078e02ff */
[----:B------:R-:W-:Y:S01]  /*0fc0*/  LEA.HI R35, R6, R35, RZ, 0x16 ;  /* 0x0000002306237211 */ /* 0x000fe200078fb0ff */
[----:B------:R-:W2:Y:S01]  /*0fd0*/  LDC.64 R12, c[0x0][0x210] ;  /* 0x00008400ff0c7b82 */ /* 0x000ea20000000a00 */
[----:B------:R-:W-:Y:S01]  /*0fe0*/  LEA.HI R15, R8, R15, RZ, 0x16 ;  /* 0x0000000f080f7211 */ /* 0x000fe200078fb0ff */
[----:B------:R-:W-:Y:S01]  /*0ff0*/  IMAD.HI R8, R20, 0x2aaaaaab, RZ ;  /* 0x2aaaaaab14087827 */ /* 0x000fe200078e02ff */
[----:B------:R-:W-:-:S02]  /*1000*/  LEA.HI R7, R14, R7, RZ, 0x16 ;  /* 0x000000070e077211 */ /* 0x000fc400078fb0ff */
[----:B------:R-:W-:Y:S01]  /*1010*/  SHF.R.U32.HI R33, RZ, 0x1f, R4 ;  /* 0x0000001fff217819 */ /* 0x000fe20000011604 */
[----:B------:R-:W-:Y:S01]  /*1020*/  IMAD.HI R14, R24, 0x2aaaaaab, RZ ;  /* 0x2aaaaaab180e7827 */ /* 0x000fe200078e02ff */
[----:B------:R-:W-:Y:S02]  /*1030*/  SHF.R.U32.HI R37, RZ, 0x1f, R8 ;  /* 0x0000001fff257819 */ /* 0x000fe40000011608 */
[----:B------:R-:W-:Y:S01]  /*1040*/  LEA.HI R33, R4, R33, RZ, 0x16 ;  /* 0x0000002104217211 */ /* 0x000fe200078fb0ff */
[----:B------:R-:W-:Y:S01]  /*1050*/  IMAD R35, R35, -0x1800, R18 ;  /* 0xffffe80023237824 */ /* 0x000fe200078e0212 */
[----:B------:R-:W-:Y:S01]  /*1060*/  SHF.R.U32.HI R25, RZ, 0x1f, R14 ;  /* 0x0000001fff197819 */ /* 0x000fe2000001160e */
[----:B------:R-:W3:Y:S01]  /*1070*/  LDC.64 R18, c[0x0][0x218] ;  /* 0x00008600ff127b82 */ /* 0x000ee20000000a00 */
[----:B------:R-:W-:Y:S01]  /*1080*/  LOP3.LUT R4, R55, 0x78, R58, 0xfe, !PT ;  /* 0x0000007837047812 */ /* 0x000fe200078efe3a */
[----:B------:R-:W-:Y:S01]  /*1090*/  IMAD R7, R7, -0x1800, R34 ;  /* 0xffffe80007077824 */ /* 0x000fe200078e0222 */
[----:B------:R-:W-:Y:S01]  /*10a0*/  LEA.HI R37, R8, R37, RZ, 0x16 ;  /* 0x0000002508257211 */ /* 0x000fe200078fb0ff */
[----:B------:R-:W-:Y:S01]  /*10b0*/  IMAD R15, R15, -0x1800, R30 ;  /* 0xffffe8000f0f7824 */ /* 0x000fe200078e021e */
[----:B------:R-:W-:Y:S01]  /*10c0*/  LOP3.LUT R6, R55, 0x70, R58, 0xfe, !PT ;  /* 0x0000007037067812 */ /* 0x000fe200078efe3a */
[----:B------:R-:W-:Y:S01]  /*10d0*/  IMAD.HI R38, R4, 0x2aaaaaab, RZ ;  /* 0x2aaaaaab04267827 */ /* 0x000fe200078e02ff */
[----:B------:R-:W-:-:S02]  /*10e0*/  LEA.HI R25, R14, R25, RZ, 0x16 ;  /* 0x000000190e197211 */ /* 0x000fc400078fb0ff */
[----:B------:R-:W-:Y:S01]  /*10f0*/  LOP3.LUT R8, R55, 0x68, R58, 0xfe, !PT ;  /* 0x0000006837087812 */ /* 0x000fe200078efe3a */
[----:B------:R-:W-:Y:S01]  /*1100*/  IMAD.HI R40, R6, 0x2aaaaaab, RZ ;  /* 0x2aaaaaab06287827 */ /* 0x000fe200078e02ff */
[----:B------:R-:W-:Y:S02]  /*1110*/  LOP3.LUT R14, R55, 0x58, R58, 0xfe, !PT ;  /* 0x00000058370e7812 */ /* 0x000fe400078efe3a */
[----:B------:R-:W-:Y:S01]  /*1120*/  SHF.R.U32.HI R11, RZ, 0x1f, R38 ;  /* 0x0000001fff0b7819 */ /* 0x000fe20000011626 */
[----:B------:R-:W-:Y:S01]  /*1130*/  IMAD.HI R42, R8, 0x2aaaaaab, RZ ;  /* 0x2aaaaaab082a7827 */ /* 0x000fe200078e02ff */
[----:B------:R-:W-:Y:S02]  /*1140*/  SHF.R.U32.HI R23, RZ, 0x1f, R40 ;  /* 0x0000001fff177819 */ /* 0x000fe40000011628 */
[----:B------:R-:W-:Y:S01]  /*1150*/  LOP3.LUT R56, R56, 0x78, RZ, 0xc0, !PT ;  /* 0x0000007838387812 */ /* 0x000fe200078ec0ff */
[----:B------:R-:W-:Y:S01]  /*1160*/  IMAD.HI R62, R14, 0x2aaaaaab, RZ ;  /* 0x2aaaaaab0e3e7827 */ /* 0x000fe200078e02ff */
[----:B------:R-:W-:-:S02]  /*1170*/  SHF.R.U32.HI R27, RZ, 0x1f, R42 ;  /* 0x0000001fff1b7819 */ /* 0x000fc4000001162a */
[----:B------:R-:W-:Y:S01]  /*1180*/  LEA.HI R11, R38, R11, RZ, 0x16 ;  /* 0x0000000b260b7211 */ /* 0x000fe200078fb0ff */
[----:B------:R-:W-:Y:S01]  /*1190*/  IMAD R17, R17, -0x1800, R28 ;  /* 0xffffe80011117824 */ /* 0x000fe200078e021c */
[----:B------:R-:W-:Y:S01]  /*11a0*/  SHF.R.U32.HI R31, RZ, 0x1f, R62 ;  /* 0x0000001fff1f7819 */ /* 0x000fe2000001163e */
[----:B------:R-:W-:Y:S01]  /*11b0*/  IMAD R5, R5, 0xc00, R56 ;  /* 0x00000c0005057824 */ /* 0x000fe200078e0238 */
[----:B------:R-:W-:Y:S01]  /*11c0*/  LEA.HI R23, R40, R23, RZ, 0x16 ;  /* 0x0000001728177211 */ /* 0x000fe200078fb0ff */
[----:B------:R-:W-:Y:S01]  /*11d0*/  IMAD R21, R21, -0x1800, R26 ;  /* 0xffffe80015157824 */ /* 0x000fe200078e021a */
[----:B------:R-:W-:Y:S01]  /*11e0*/  LEA.HI R27, R42, R27, RZ, 0x16 ;  /* 0x0000001b2a1b7211 */ /* 0x000fe200078fb0ff */
[----:B------:R-:W-:Y:S01]  /*11f0*/  IMAD R7, R7, 0xc00, R56 ;  /* 0x00000c0007077824 */ /* 0x000fe200078e0238 */
[----:B------:R-:W-:Y:S01]  /*1200*/  LEA.HI R31, R62, R31, RZ, 0x16 ;  /* 0x0000001f3e1f7211 */ /* 0x000fe200078fb0ff */
[----:B--2---:R-:W-:Y:S01]  /*1210*/  IMAD.WIDE.U32 R74, R56, 0x2, R12 ;  /* 0x00000002384a7825 */ /* 0x004fe200078e000c */
[----:B------:R-:W-:-:S02]  /*1220*/  SHF.L.U32 R117, R117, 0x1, RZ ;  /* 0x0000000175757819 */ /* 0x000fc400000006ff */
[----:B------:R-:W-:Y:S01]  /*1230*/  LOP3.LUT R121, R97, 0x1f, RZ, 0xc0, !PT ;  /* 0x0000001f61797812 */ /* 0x000fe200078ec0ff */
[----:B------:R-:W-:Y:S01]  /*1240*/  IMAD R25, R25, -0x1800, R24 ;  /* 0xffffe80019197824 */ /* 0x000fe200078e0218 */
[----:B------:R-:W-:Y:S01]  /*1250*/  @!PT LDS RZ, [RZ] ;  /* 0x00000000fffff984 */ /* 0x000fe20000000800 */
[----:B------:R-:W-:Y:S01]  /*1260*/  @!PT LDS RZ, [RZ] ;  /* 0x00000000fffff984 */ /* 0x000fe20000000800 */
[----:B------:R-:W-:Y:S01]  /*1270*/  @!PT LDS RZ, [RZ] ;  /* 0x00000000fffff984 */ /* 0x000fe20000000800 */
[----:B------:R-:W-:Y:S01]  /*1280*/  LDGSTS.E.BYPASS.LTC128B.128 [R67], desc[UR12][R74.64] ;  /* 0x000000004a437fae */ /* 0x000fe2000b901d4c */
[----:B------:R-:W-:Y:S01]  /*1290*/  IMAD R9, R9, 0xc00, R56 ;  /* 0x00000c0009097824 */ /* 0x000fe200078e0238 */
[----:B------:R-:W-:Y:S01]  /*12a0*/  IADD3 R61, R117, UR11, RZ ;  /* 0x0000000b753d7c10 */ /* 0x000fe2000fffe0ff */
[----:B------:R-:W-:Y:S01]  /*12b0*/  IMAD R11, R11, -0x1800, R4 ;  /* 0xffffe8000b0b7824 */ /* 0x000fe200078e0204 */
[----:B------:R-:W-:Y:S01]  /*12c0*/  LDGSTS.E.BYPASS.LTC128B.128 [R65], desc[UR12][R74.64] ;  /* 0x000000004a417fae */ /* 0x000fe2000b901d4c */
[----:B------:R-:W-:Y:S02]  /*12d0*/  IMAD R15, R15, 0xc00, R56 ;  /* 0x00000c000f0f7824 */ /* 0x000fe400078e0238 */
[----:B------:R-:W-:Y:S01]  /*12e0*/  IMAD R37, R37, -0x1800, R20 ;  /* 0xffffe80025257824 */ /* 0x000fe200078e0214 */
[----:B------:R-:W0:Y:S01]  /*12f0*/  LDGDEPBAR ;  /* 0x00000000000079af */ /* 0x000e220000000000 */
[----:B------:R-:W-:-:S02]  /*1300*/  IMAD R23, R23, -0x1800, R6 ;  /* 0xffffe80017177824 */ /* 0x000fc400078e0206 */
[----:B------:R-:W-:Y:S02]  /*1310*/  IMAD R17, R17, 0xc00, R56 ;  /* 0x00000c0011117824 */ /* 0x000fe400078e0238 */
[----:B---3--:R-:W-:-:S04]  /*1320*/  IMAD.WIDE R4, R5, 0x2, R18 ;  /* 0x0000000205047825 */ /* 0x008fc800078e0212 */
[----:B------:R-:W-:Y:S01]  /*1330*/  IMAD R27, R27, -0x1800, R8 ;  /* 0xffffe8001b1b7824 */ /* 0x000fe200078e0208 */
[----:B------:R-:W-:Y:S01]  /*1340*/  LDGSTS.E.BYPASS.LTC128B.128 [R67+0x3000], desc[UR12][R4.64] ;  /* 0x0300000004437fae */ /* 0x000fe2000b901d4c */
[----:B------:R-:W-:Y:S02]  /*1350*/  IMAD R21, R21, 0xc00, R56 ;  /* 0x00000c0015157824 */ /* 0x000fe400078e0238 */
[----:B------:R-:W-:-:S04]  /*1360*/  IMAD.WIDE R6, R7, 0x2, R18 ;  /* 0x0000000207067825 */ /* 0x000fc800078e0212 */
[----:B------:R-:W-:Y:S01]  /*1370*/  IMAD R33, R33, -0x1800, R16 ;  /* 0xffffe80021217824 */ /* 0x000fe200078e0210 */
[----:B------:R-:W-:Y:S01]  /*1380*/  LDGSTS.E.BYPASS.LTC128B.128 [R65+0x3000], desc[UR12][R6.64] ;  /* 0x0300000006417fae */ /* 0x000fe2000b901d4c */
[----:B------:R-:W-:Y:S02]  /*1390*/  IMAD R31, R31, -0x1800, R14 ;  /* 0xffffe8001f1f7824 */ /* 0x000fe400078e020e */
[----:B------:R-:W-:Y:S02]  /*13a0*/  IMAD R25, R25, 0xc00, R56 ;  /* 0x00000c0019197824 */ /* 0x000fe400078e0238 */
[----:B------:R-:W-:-:S04]  /*13b0*/  IMAD.WIDE R8, R9, 0x2, R18 ;  /* 0x0000000209087825 */ /* 0x000fc800078e0212 */
[----:B------:R-:W-:Y:S01]  /*13c0*/  IMAD R88, R39, 0xc00, R56 ;  /* 0x00000c0027587824 */ /* 0x000fe200078e0238 */
[----:B------:R-:W-:Y:S01]  /*13d0*/  LDGSTS.E.BYPASS.LTC128B.128 [R63+0x3000], desc[UR12][R8.64] ;  /* 0x03000000083f7fae */ /* 0x000fe2000b901d4c */
[----:B------:R-:W-:Y:S01]  /*13e0*/  IMAD.WIDE R14, R15, 0x2, R18 ;  /* 0x000000020f0e7825 */ /* 0x000fe200078e0212 */
[----:B------:R-:W-:-:S03]  /*13f0*/  IADD3 R66, P3, R8, 0x300, RZ ;  /* 0x0000030008427810 */ /* 0x000fc60007f7e0ff */
[----:B------:R-:W-:Y:S01]  /*1400*/  IMAD R90, R37, 0xc00, R56 ;  /* 0x00000c00255a7824 */ /* 0x000fe200078e0238 */
[----:B------:R-:W-:Y:S01]  /*1410*/  LDGSTS.E.BYPASS.LTC128B.128 [R61+0x3000], desc[UR12][R14.64] ;  /* 0x030000000e3d7fae */ /* 0x000fe2000b901d4c */
[----:B------:R-:W-:-:S04]  /*1420*/  IMAD.WIDE R16, R17, 0x2, R18 ;  /* 0x0000000211107825 */ /* 0x000fc800078e0212 */
[----:B------:R-:W-:Y:S01]  /*1430*/  IMAD R72, R35, 0xc00, R56 ;  /* 0x00000c0023487824 */ /* 0x000fe200078e0238 */
[----:B------:R-:W-:Y:S01]  /*1440*/  LDGSTS.E.BYPASS.LTC128B.128 [R43+0x3000], desc[UR12][R16.64] ;  /* 0x03000000102b7fae */ /* 0x000fe2000b901d4c */
[----:B------:R-:W-:-:S04]  /*1450*/  IMAD.WIDE R20, R21, 0x2, R18 ;  /* 0x0000000215147825 */ /* 0x000fc800078e0212 */
[----:B------:R-:W-:Y:S02]  /*1460*/  VIADD R39, R115, UR11 ;  /* 0x0000000b73277c36 */ /* 0x000fe40008000000 */
[----:B------:R-:W-:Y:S02]  /*1470*/  IMAD R70, R33, 0xc00, R56 ;  /* 0x00000c0021467824 */ /* 0x000fe400078e0238 */
[----:B------:R-:W-:Y:S01]  /*1480*/  IMAD.WIDE R24, R25, 0x2, R18 ;  /* 0x0000000219187825 */ /* 0x000fe200078e0212 */
[----:B------:R-:W-:Y:S03]  /*1490*/  LDGSTS.E.BYPASS.LTC128B.128 [R39+0x3000], desc[UR12][R20.64] ;  /* 0x0300000014277fae */ /* 0x000fe6000b901d4c */
[----:B------:R-:W-:Y:S02]  /*14a0*/  VIADD R37, R114, UR11 ;  /* 0x0000000b72257c36 */ /* 0x000fe40008000000 */
[----:B------:R-:W-:-:S02]  /*14b0*/  IMAD R68, R31, 0xc00, R56 ;  /* 0x00000c001f447824 */ /* 0x000fc400078e0238 */
[----:B------:R-:W-:Y:S01]  /*14c0*/  IMAD.WIDE R88, R88, 0x2, R18 ;  /* 0x0000000258587825 */ /* 0x000fe200078e0212 */
[----:B------:R-:W-:Y:S03]  /*14d0*/  LDGSTS.E.BYPASS.LTC128B.128 [R37+0x3000], desc[UR12][R24.64] ;  /* 0x0300000018257fae */ /* 0x000fe6000b901d4c */
[----:B------:R-:W-:Y:S01]  /*14e0*/  VIADD R33, R113, UR11 ;  /* 0x0000000b71217c36 */ /* 0x000fe20008000000 */
[----:B------:R-:W-:Y:S01]  /*14f0*/  IADD3 R76, P0, R88, 0x300, RZ ;  /* 0x00000300584c7810 */ /* 0x000fe20007f1e0ff */
[--C-:B------:R-:W-:Y:S02]  /*1500*/  IMAD R40, R29, 0xc00, R56.reuse ;  /* 0x00000c001d287824 */ /* 0x100fe400078e0238 */
[--C-:B------:R-:W-:Y:S01]  /*1510*/  IMAD R34, R27, 0xc00, R56.reuse ;  /* 0x00000c001b227824 */ /* 0x100fe200078e0238 */
[----:B------:R-:W-:Y:S01]  /*1520*/  LDGSTS.E.BYPASS.LTC128B.128 [R33+0x3000], desc[UR12][R88.64] ;  /* 0x0300000058217fae */ /* 0x000fe2000b901d4c */
[----:B------:R-:W-:-:S02]  /*1530*/  IMAD R30, R23, 0xc00, R56 ;  /* 0x00000c00171e7824 */ /* 0x000fc400078e0238 */
[----:B------:R-:W-:Y:S02]  /*1540*/  IMAD R28, R11, 0xc00, R56 ;  /* 0x00000c000b1c7824 */ /* 0x000fe400078e0238 */
[----:B------:R-:W-:-:S04]  /*1550*/  IMAD.WIDE R90, R90, 0x2, R18 ;  /* 0x000000025a5a7825 */ /* 0x000fc800078e0212 */
[--C-:B------:R-:W-:Y:S01]  /*1560*/  IMAD.WIDE R72, R72, 0x2, R18.reuse ;  /* 0x0000000248487825 */ /* 0x100fe200078e0212 */
[----:B------:R-:W-:Y:S01]  /*1570*/  LDGSTS.E.BYPASS.LTC128B.128 [R32+0x3000], desc[UR12][R90.64] ;  /* 0x030000005a207fae */ /* 0x000fe2000b901d4c */
[----:B------:R-:W-:Y:S02]  /*1580*/  IADD3 R78, P1, R90, 0x300, RZ ;  /* 0x000003005a4e7810 */ /* 0x000fe40007f3e0ff */
[----:B------:R-:W-:Y:S02]  /*1590*/  VIADD R27, R111, UR11 ;  /* 0x0000000b6f1b7c36 */ /* 0x000fe40008000000 */
[----:B------:R-:W-:-:S03]  /*15a0*/  IMAD.WIDE R70, R70, 0x2, R18 ;  /* 0x0000000246467825 */ /* 0x000fc600078e0212 */
[----:B------:R-:W-:Y:S01]  /*15b0*/  LDGSTS.E.BYPASS.LTC128B.128 [R27+0x3000], desc[UR12][R72.64] ;  /* 0x03000000481b7fae */ /* 0x000fe2000b901d4c */
[----:B------:R-:W-:Y:S02]  /*15c0*/  VIADD R26, R110, UR11 ;  /* 0x0000000b6e1a7c36 */ /* 0x000fe40008000000 */
[----:B------:R-:W-:-:S03]  /*15d0*/  IMAD.WIDE R68, R68, 0x2, R18 ;  /* 0x0000000244447825 */ /* 0x000fc600078e0212 */
[----:B------:R-:W-:Y:S01]  /*15e0*/  LDGSTS.E.BYPASS.LTC128B.128 [R26+0x3000], desc[UR12][R70.64] ;  /* 0x03000000461a7fae */ /* 0x000fe2000b901d4c */
[----:B------:R-:W-:Y:S02]  /*15f0*/  VIADD R23, R109, UR11 ;  /* 0x0000000b6d177c36 */ /* 0x000fe40008000000 */
[----:B------:R-:W-:-:S03]  /*1600*/  IMAD.WIDE R40, R40, 0x2, R18 ;  /* 0x0000000228287825 */ /* 0x000fc600078e0212 */
[----:B------:R-:W-:Y:S01]  /*1610*/  LDGSTS.E.BYPASS.LTC128B.128 [R23+0x3000], desc[UR12][R68.64] ;  /* 0x0300000044177fae */ /* 0x000fe2000b901d4c */
[----:B------:R-:W-:-:S03]  /*1620*/  IMAD.WIDE R34, R34, 0x2, R18 ;  /* 0x0000000222227825 */ /* 0x000fc600078e0212 */
[----:B------:R-:W-:Y:S01]  /*1630*/  LDGSTS.E.BYPASS.LTC128B.128 [R22+0x3000], desc[UR12][R40.64] ;  /* 0x0300000028167fae */ /* 0x000fe2000b901d4c */
[----:B------:R-:W-:-:S04]  /*1640*/  IMAD.WIDE R30, R30, 0x2, R18 ;  /* 0x000000021e1e7825 */ /* 0x000fc800078e0212 */
[----:B------:R-:W-:-:S04]  /*1650*/  IMAD.WIDE R28, R28, 0x2, R18 ;  /* 0x000000021c1c7825 */ /* 0x000fc800078e0212 */
[----:B------:R-:W-:Y:S01]  /*1660*/  VIADD R19, R107, UR11 ;  /* 0x0000000b6b137c36 */ /* 0x000fe20008000000 */
[----:B------:R-:W-:Y:S01]  /*1670*/  IADD3 R92, P2, R28, 0x300, RZ ;  /* 0x000003001c5c7810 */ /* 0x000fe20007f5e0ff */
[----:B------:R-:W-:Y:S02]  /*1680*/  VIADD R18, R106, UR11 ;  /* 0x0000000b6a127c36 */ /* 0x000fe40008000000 */
[----:B------:R-:W-:Y:S01]  /*1690*/  VIADD R11, R105, UR11 ;  /* 0x0000000b690b7c36 */ /* 0x000fe20008000000 */
[----:B------:R-:W-:Y:S01]  /*16a0*/  LDGSTS.E.BYPASS.LTC128B.128 [R19+0x3000], desc[UR12][R34.64] ;  /* 0x0300000022137fae */ /* 0x000fe2000b901d4c */
[----:B------:R-:W-:Y:S01]  /*16b0*/  IMAD.X R77, RZ, RZ, R91, P1 ;  /* 0x000000ffff4d7224 */ /* 0x000fe200008e065b */
[----:B------:R-:W-:Y:S01]  /*16c0*/  IADD3 R82, P1, R70, 0x300, RZ ;  /* 0x0000030046527810 */ /* 0x000fe20007f3e0ff */
[----:B------:R-:W-:Y:S01]  /*16d0*/  IMAD.WIDE.U32 R12, R10, 0x10, R12 ;  /* 0x000000100a0c7825 */ /* 0x000fe200078e000c */
[----:B------:R-:W-:Y:S02]  /*16e0*/  LDGSTS.E.BYPASS.LTC128B.128 [R18+0x3000], desc[UR12][R30.64] ;  /* 0x030000001e127fae */ /* 0x000fe4000b901d4c */
[----:B------:R-:W-:Y:S01]  /*16f0*/  IADD3.X R81, RZ, R71, RZ, P1, !PT ;  /* 0x00000047ff517210 */ /* 0x000fe20000ffe4ff */
[----:B------:R-:W-:Y:S01]  /*1700*/  IMAD.SHL.U32 R0, R0, 0x2, RZ ;  /* 0x0000000200007824 */ /* 0x000fe200078e00ff */
[----:B------:R-:W-:Y:S01]  /*1710*/  LDGSTS.E.BYPASS.LTC128B.128 [R11+0x3000], desc[UR12][R28.64] ;  /* 0x030000001c0b7fae */ /* 0x000fe2000b901d4c */
[----:B------:R-:W-:-:S03]  /*1720*/  IADD3 R86, P1, R40, 0x300, RZ ;  /* 0x0000030028567810 */ /* 0x000fc60007f3e0ff */
[----:B------:R-:W0:Y:S02]  /*1730*/  LDGDEPBAR ;  /* 0x00000000000079af */ /* 0x000e240000000000 */
[----:B------:R-:W-:Y:S01]  /*1740*/  IMAD.X R85, RZ, RZ, R41, P1 ;  /* 0x000000ffff557224 */ /* 0x000fe200008e0629 */
[----:B------:R-:W-:Y:S06]  /*1750*/  BAR.SYNC.DEFER_BLOCKING 0x0 ;  /* 0x0000000000007b1d */ /* 0x000fec0000010000 */
[----:B------:R-:W-:Y:S01]  /*1760*/  @!PT LDS RZ, [RZ] ;  /* 0x00000000fffff984 */ /* 0x000fe20000000800 */
[----:B------:R-:W-:Y:S01]  /*1770*/  @!PT LDS RZ, [RZ] ;  /* 0x00000000fffff984 */ /* 0x000fe20000000800 */
[----:B------:R-:W-:Y:S01]  /*1780*/  @!PT LDS RZ, [RZ] ;  /* 0x00000000fffff984 */ /* 0x000fe20000000800 */
[----:B------:R-:W-:Y:S04]  /*1790*/  LDGSTS.E.BYPASS.LTC128B.128 [R67+0x1000], desc[UR12][R74.64+0x100] ;  /* 0x010001004a437fae */ /* 0x000fe8000b901d4c */
[----:B------:R-:W-:Y:S04]  /*17a0*/  LDGSTS.E.BYPASS.LTC128B.128 [R65+0x1000], desc[UR12][R74.64+0x100] ;  /* 0x010001004a417fae */ /* 0x000fe8000b901d4c */
[----:B------:R-:W0:Y:S04]  /*17b0*/  LDGDEPBAR ;  /* 0x00000000000079af */ /* 0x000e280000000000 */
[----:B------:R-:W-:Y:S04]  /*17c0*/  LDGSTS.E.BYPASS.LTC128B.128 [R67+0xb000], desc[UR12][R4.64+0x100] ;  /* 0x0b00010004437fae */ /* 0x000fe8000b901d4c */
        /* <DEDUP_REMOVED lines=15> */
[----:B------:R-:W0:Y:S01]  /*18c0*/  LDGDEPBAR ;  /* 0x00000000000079af */ /* 0x000e220000000000 */
[----:B------:R-:W-:Y:S06]  /*18d0*/  BAR.SYNC.DEFER_BLOCKING 0x0 ;  /* 0x0000000000007b1d */ /* 0x000fec0000010000 */
[----:B------:R-:W-:Y:S01]  /*18e0*/  @!PT LDS RZ, [RZ] ;  /* 0x00000000fffff984 */ /* 0x000fe20000000800 */
[----:B------:R-:W-:Y:S01]  /*18f0*/  @!PT LDS RZ, [RZ] ;  /* 0x00000000fffff984 */ /* 0x000fe20000000800 */
[----:B------:R-:W-:Y:S01]  /*1900*/  @!PT LDS RZ, [RZ] ;  /* 0x00000000fffff984 */ /* 0x000fe20000000800 */
[----:B------:R-:W-:Y:S04]  /*1910*/  LDGSTS.E.BYPASS.LTC128B.128 [R67+0x2000], desc[UR12][R74.64+0x200] ;  /* 0x020002004a437fae */ /* 0x000fe8000b901d4c */
[----:B------:R2:W-:Y:S04]  /*1920*/  LDGSTS.E.BYPASS.LTC128B.128 [R65+0x2000], desc[UR12][R74.64+0x200] ;  /* 0x020002004a417fae */ /* 0x0005e8000b901d4c */
[----:B------:R-:W0:Y:S04]  /*1930*/  LDGDEPBAR ;  /* 0x00000000000079af */ /* 0x000e280000000000 */
[----:B------:R-:W-:Y:S04]  /*1940*/  LDGSTS.E.BYPASS.LTC128B.128 [R67+0x13000], desc[UR12][R4.64+0x200] ;  /* 0x1300020004437fae */ /* 0x000fe8000b901d4c */
[----:B------:R3:W-:Y:S04]  /*1950*/  LDGSTS.E.BYPASS.LTC128B.128 [R65+0x13000], desc[UR12][R6.64+0x200] ;  /* 0x1300020006417fae */ /* 0x0007e8000b901d4c */
[----:B------:R4:W-:Y:S04]  /*1960*/  LDGSTS.E.BYPASS.LTC128B.128 [R63+0x13000], desc[UR12][R8.64+0x200] ;  /* 0x13000200083f7fae */ /* 0x0009e8000b901d4c */
[----:B------:R-:W-:Y:S04]  /*1970*/  LDGSTS.E.BYPASS.LTC128B.128 [R61+0x13000], desc[UR12][R14.64+0x200] ;  /* 0x130002000e3d7fae */ /* 0x000fe8000b901d4c */
[----:B------:R-:W-:Y:S01]  /*1980*/  LDGSTS.E.BYPASS.LTC128B.128 [R43+0x13000], desc[UR12][R16.64+0x200] ;  /* 0x13000200102b7fae */ /* 0x000fe2000b901d4c */
[----:B--2---:R-:W-:-:S03]  /*1990*/  IMAD.X R75, RZ, RZ, R89, P0 ;  /* 0x000000ffff4b7224 */ /* 0x004fc600000e0659 */
[----:B------:R-:W-:Y:S01]  /*19a0*/  LDGSTS.E.BYPASS.LTC128B.128 [R39+0x13000], desc[UR12][R20.64+0x200] ;  /* 0x1300020014277fae */ /* 0x000fe2000b901d4c */
[----:B------:R-:W-:-:S03]  /*19b0*/  IADD3 R80, P0, R72, 0x300, RZ ;  /* 0x0000030048507810 */ /* 0x000fc60007f1e0ff */
[----:B------:R-:W-:Y:S02]  /*19c0*/  LDGSTS.E.BYPASS.LTC128B.128 [R37+0x13000], desc[UR12][R24.64+0x200] ;  /* 0x1300020018257fae */ /* 0x000fe4000b901d4c */
[----:B------:R-:W-:Y:S01]  /*19d0*/  IMAD.X R79, RZ, RZ, R73, P0 ;  /* 0x000000ffff4f7224 */ /* 0x000fe200000e0649 */
[----:B------:R-:W-:Y:S01]  /*19e0*/  IADD3 R84, P0, R68, 0x300, RZ ;  /* 0x0000030044547810 */ /* 0x000fe20007f1e0ff */
[----:B------:R2:W-:Y:S01]  /*19f0*/  LDGSTS.E.BYPASS.LTC128B.128 [R33+0x13000], desc[UR12][R88.64+0x200] ;  /* 0x1300020058217fae */ /* 0x0005e2000b901d4c */
[----:B---3--:R-:W-:-:S03]  /*1a00*/  IMAD.X R65, RZ, RZ, R9, P3 ;  /* 0x000000ffff417224 */ /* 0x008fc600018e0609 */
[----:B------:R3:W-:Y:S01]  /*1a10*/  LDGSTS.E.BYPASS.LTC128B.128 [R32+0x13000], desc[UR12][R90.64+0x200] ;  /* 0x130002005a207fae */ /* 0x0007e2000b901d4c */
[----:B------:R-:W-:Y:S01]  /*1a20*/  IMAD.X R83, RZ, RZ, R69, P0 ;  /* 0x000000ffff537224 */ /* 0x000fe200000e0645 */
[----:B-1--4-:R-:W-:Y:S02]  /*1a30*/  CS2R R8, SRZ ;  /* 0x0000000000087805 */ /* 0x012fe4000001ff00 */
[----:B------:R1:W-:Y:S04]  /*1a40*/  LDGSTS.E.BYPASS.LTC128B.128 [R27+0x13000], desc[UR12][R72.64+0x200] ;  /* 0x13000200481b7fae */ /* 0x0003e8000b901d4c */
[----:B------:R4:W-:Y:S04]  /*1a50*/  LDGSTS.E.BYPASS.LTC128B.128 [R26+0x13000], desc[UR12][R70.64+0x200] ;  /* 0x13000200461a7fae */ /* 0x0009e8000b901d4c */
[----:B------:R5:W-:Y:S04]  /*1a60*/  LDGSTS.E.BYPASS.LTC128B.128 [R23+0x13000], desc[UR12][R68.64+0x200] ;  /* 0x1300020044177fae */ /* 0x000be8000b901d4c */
[----:B------:R-:W-:Y:S04]  /*1a70*/  LDGSTS.E.BYPASS.LTC128B.128 [R22+0x13000], desc[UR12][R40.64+0x200] ;  /* 0x1300020028167fae */ /* 0x000fe8000b901d4c */
[----:B------:R-:W-:Y:S01]  /*1a80*/  LDGSTS.E.BYPASS.LTC128B.128 [R19+0x13000], desc[UR12][R34.64+0x200] ;  /* 0x1300020022137fae */ /* 0x000fe2000b901d4c */
[----:B--2---:R-:W-:-:S03]  /*1a90*/  IADD3 R88, P0, R34, 0x300, RZ ;  /* 0x0000030022587810 */ /* 0x004fc60007f1e0ff */
[----:B------:R2:W-:Y:S01]  /*1aa0*/  LDGSTS.E.BYPASS.LTC128B.128 [R18+0x13000], desc[UR12][R30.64+0x200] ;  /* 0x130002001e127fae */ /* 0x0005e2000b901d4c */
[----:B---3--:R-:W-:-:S03]  /*1ab0*/  IMAD.X R91, RZ, RZ, R29, P2 ;  /* 0x000000ffff5b7224 */ /* 0x008fc600010e061d */
[----:B------:R3:W-:Y:S01]  /*1ac0*/  LDGSTS.E.BYPASS.LTC128B.128 [R11+0x13000], desc[UR12][R28.64+0x200] ;  /* 0x130002001c0b7fae */ /* 0x0007e2000b901d4c */
[----:B------:R-:W-:Y:S01]  /*1ad0*/  IMAD.X R87, RZ, RZ, R35, P0 ;  /* 0x000000ffff577224 */ /* 0x000fe200000e0623 */
[----:B------:R-:W-:Y:S02]  /*1ae0*/  IADD3 R90, P1, R30, 0x300, RZ ;  /* 0x000003001e5a7810 */ /* 0x000fe40007f3e0ff */
[----:B------:R-:W0:Y:S01]  /*1af0*/  LDGDEPBAR ;  /* 0x00000000000079af */ /* 0x000e220000000000 */
[----:B------:R-:W-:Y:S02]  /*1b00*/  IADD3 R74, P0, R24, 0x300, RZ ;  /* 0x00000300184a7810 */ /* 0x000fe40007f1e0ff */
[----:B-1----:R-:W-:Y:S01]  /*1b10*/  IADD3 R72, P2, R20, 0x300, RZ ;  /* 0x0000030014487810 */ /* 0x002fe20007f5e0ff */
[----:B------:R-:W-:Y:S01]  /*1b20*/  IMAD.X R89, RZ, RZ, R31, P1 ;  /* 0x000000ffff597224 */ /* 0x000fe200008e061f */
[----:B----4-:R-:W-:Y:S01]  /*1b30*/  IADD3 R70, P1, R16, 0x300, RZ ;  /* 0x0000030010467810 */ /* 0x010fe20007f3e0ff */
[----:B------:R-:W-:Y:S01]  /*1b40*/  IMAD.X R73, RZ, RZ, R25, P0 ;  /* 0x000000ffff497224 */ /* 0x000fe200000e0619 */
[----:B-----5:R-:W-:Y:S01]  /*1b50*/  IADD3 R68, P0, R14, 0x300, RZ ;  /* 0x000003000e447810 */ /* 0x020fe20007f1e0ff */
[----:B------:R-:W-:Y:S01]  /*1b60*/  IMAD.X R71, RZ, RZ, R21, P2 ;  /* 0x000000ffff477224 */ /* 0x000fe200010e0615 */
[----:B------:R-:W-:Y:S01]  /*1b70*/  IADD3 R64, P2, R6, 0x300, RZ ;  /* 0x0000030006407810 */ /* 0x000fe20007f5e0ff */
[----:B------:R-:W-:Y:S01]  /*1b80*/  IMAD.X R69, RZ, RZ, R17, P1 ;  /* 0x000000ffff457224 */ /* 0x000fe200008e0611 */
[----:B------:R-:W-:Y:S01]  /*1b90*/  IADD3 R62, P1, R4, 0x300, RZ ;  /* 0x00000300043e7810 */ /* 0x000fe20007f3e0ff */
[----:B------:R-:W-:Y:S01]  /*1ba0*/  IMAD.X R67, RZ, RZ, R15, P0 ;  /* 0x000000ffff437224 */ /* 0x000fe200000e060f */
[----:B------:R-:W-:Y:S01]  /*1bb0*/  IADD3 R96, P0, R12, 0x300, RZ ;  /* 0x000003000c607810 */ /* 0x000fe20007f1e0ff */
[----:B------:R-:W-:Y:S01]  /*1bc0*/  IMAD.X R63, RZ, RZ, R7, P2 ;  /* 0x000000ffff3f7224 */ /* 0x000fe200010e0607 */
[----:B------:R-:W-:Y:S01]  /*1bd0*/  CS2R R6, SRZ ;  /* 0x0000000000067805 */ /* 0x000fe2000001ff00 */
[----:B------:R-:W-:Y:S01]  /*1be0*/  IMAD.X R61, RZ, RZ, R5, P1 ;  /* 0x000000ffff3d7224 */ /* 0x000fe200008e0605 */
[----:B------:R-:W-:Y:S01]  /*1bf0*/  CS2R R4, SRZ ;  /* 0x0000000000047805 */ /* 0x000fe2000001ff00 */
[----:B------:R-:W-:Y:S01]  /*1c00*/  IMAD.X R95, RZ, RZ, R13, P0 ;  /* 0x000000ffff5f7224 */ /* 0x000fe200000e060d */
[----:B------:R-:W-:-:S02]  /*1c10*/  CS2R R12, SRZ ;  /* 0x00000000000c7805 */ /* 0x000fc4000001ff00 */
[----:B------:R-:W-:Y:S02]  /*1c20*/  CS2R R14, SRZ ;  /* 0x00000000000e7805 */ /* 0x000fe4000001ff00 */
[----:B------:R-:W-:Y:S02]  /*1c30*/  CS2R R16, SRZ ;  /* 0x0000000000107805 */ /* 0x000fe4000001ff00 */
[----:B--2---:R-:W-:Y:S02]  /*1c40*/  CS2R R18, SRZ ;  /* 0x0000000000127805 */ /* 0x004fe4000001ff00 */
[----:B---3--:R-:W-:Y:S01]  /*1c50*/  CS2R R10, SRZ ;  /* 0x00000000000a7805 */ /* 0x008fe2000001ff00 */
[----:B------:R-:W-:-:S04]  /*1c60*/  DEPBAR.LE SB0, 0x4 ;  /* 0x000081000000791a */ /* 0x000fc80000000000 */
[----:B------:R-:W-:Y:S06]  /*1c70*/  BAR.SYNC.DEFER_BLOCKING 0x0 ;  /* 0x0000000000007b1d */ /* 0x000fec0000010000 */
[----:B------:R1:W2:Y:S04]  /*1c80*/  LDSM.16.M88.4 R20, [R103+UR11] ;  /* 0x0000000b6714783b */ /* 0x0002a80008000200 */
[----:B------:R1:W3:Y:S04]  /*1c90*/  LDSM.16.M88.4 R24, [R100+UR11+0x3000] ;  /* 0x0030000b6418783b */ /* 0x0002e80008000200 */
[----:B------:R1:W4:Y:S01]  /*1ca0*/  LDSM.16.M88.4 R28, [R100+UR11+0x7000] ;  /* 0x0070000b641c783b */ /* 0x0003220008000200 */
[----:B------:R-:W-:-:S04]  /*1cb0*/  DEPBAR.LE SB1, 0x0 ;  /* 0x000090000000791a */ /* 0x000fc80000000000 */
.L_x_0:
[----:B--23--:R-:W-:Y:S01]  /*1cc0*/  HMMA.16816.F32.BF16 R4, R20, R24, R4 ;  /* 0x000000181404723c */ /* 0x00cfe20000041804 */
[----:B------:R-:W-:Y:S01]  /*1cd0*/  LDSM.16.M88.4 R32, [R54+UR4] ;  /* 0x000000043620783b */ /* 0x000fe20008000200 */
[----:B------:R-:W-:Y:S02]  /*1ce0*/  UIADD3 UR8, UR8, 0x1, URZ ;  /* 0x0000000108087890 */ /* 0x000fe4000fffe03f */
[----:B------:R-:W-:Y:S01]  /*1cf0*/  UIADD3 UR9, UR9, 0x1, URZ ;  /* 0x0000000109097890 */ /* 0x000fe2000fffe03f */
[----:B-1----:R-:W1:Y:S01]  /*1d00*/  LDSM.16.M88.4 R36, [R53+UR5] ;  /* 0x000000053524783b */ /* 0x002e620008000200 */
[----:B------:R-:W-:Y:S02]  /*1d10*/  HMMA.16816.F32.BF16 R8, R20, R26, R8 ;  /* 0x0000001a1408723c */ /* 0x000fe40000041808 */
[----:B------:R-:W-:Y:S01]  /*1d20*/  UISETP.GE.AND UP0, UPT, UR9, 0x3, UPT ;  /* 0x000000030900788c */ /* 0x000fe2000bf06270 */
[----:B------:R-:W2:Y:S02]  /*1d30*/  LDSM.16.M88.4 R40, [R53+UR5+0x4000] ;  /* 0x004000053528783b */ /* 0x000ea40008000200 */
[----:B------:R-:W-:Y:S01]  /*1d40*/  VIADD R98, R98, 0x80 ;  /* 0x0000008062627836 */ /* 0x000fe20000000000 */
[----:B----4-:R-:W-:Y:S01]  /*1d50*/  HMMA.16816.F32.BF16 R12, R20, R28, R12 ;  /* 0x0000001c140c723c */ /* 0x010fe2000004180c */
[----:B------:R-:W-:Y:S01]  /*1d60*/  LDSM.16.M88.4 R24, [R51+UR5] ;  /* 0x000000053318783b */ /* 0x000fe20008000200 */
[----:B------:R-:W-:Y:S02]  /*1d70*/  USEL UR9, UR9, URZ, !UP0 ;  /* 0x0000003f09097287 */ /* 0x000fe4000c000000 */
[----:B------:R-:W-:Y:S01]  /*1d80*/  ISETP.GE.U32.AND P3, PT, R98, 0xa80, PT ;  /* 0x00000a806200780c */ /* 0x000fe20003f66070 */
[----:B------:R-:W-:Y:S01]  /*1d90*/  UISETP.GE.AND UP0, UPT, UR8, 0x3, UPT ;  /* 0x000000030800788c */ /* 0x000fe2000bf06270 */
[----:B------:R-:W-:Y:S01]  /*1da0*/  HMMA.16816.F32.BF16 R16, R20, R30, R16 ;  /* 0x0000001e1410723c */ /* 0x000fe20000041810 */
[----:B------:R-:W3:Y:S01]  /*1db0*/  LDSM.16.M88.4 R20, [R52+UR4] ;  /* 0x000000043414783b */ /* 0x000ee20008000200 */
[----:B------:R-:W-:Y:S02]  /*1dc0*/  ULEA UR14, UR9, UR11, 0xc ;  /* 0x0000000b090e7291 */ /* 0x000fe4000f8e603f */
[----:B------:R-:W-:Y:S01]  /*1dd0*/  USEL UR8, UR8, URZ, !UP0 ;  /* 0x0000003f08087287 */ /* 0x000fe2000c000000 */
[----:B------:R-:W4:Y:S03]  /*1de0*/  LDSM.16.M88.4 R28, [R51+UR5+0x4000] ;  /* 0x00400005331c783b */ /* 0x000f260008000200 */
[----:B------:R-:W-:Y:S03]  /*1df0*/  VIADD R123, R120, UR14 ;  /* 0x0000000e787b7c36 */ /* 0x000fe60008000000 */
[C---:B------:R-:W-:Y:S01]  /*1e00*/  VIADD R124, R119.reuse, UR14 ;  /* 0x0000000e777c7c36 */ /* 0x040fe20008000000 */
[----:B------:R-:W-:Y:S06]  /*1e10*/  ULEA UR14, UR9, UR10, 0xf ;  /* 0x0000000a090e7291 */ /* 0x000fec000f8e783f */
[----:B------:R-:W-:-:S01]  /*1e20*/  VIADD R125, R119, UR14 ;  /* 0x0000000e777d7c36 */ /* 0x000fc20008000000 */
[----:B-1----:R-:W-:Y:S06]  /*1e30*/  HMMA.16816.F32.BF16 R4, R32, R36, R4 ;  /* 0x000000242004723c */ /* 0x002fec0000041804 */
[----:B------:R-:W-:Y:S01]  /*1e40*/  HMMA.16816.F32.BF16 R8, R32, R38, R8 ;  /* 0x000000262008723c */ /* 0x000fe20000041808 */
[----:B------:R-:W-:Y:S05]  /*1e50*/  LDSM.16.M88.4 R36, [R49+UR5] ;  /* 0x000000053124783b */ /* 0x000fea0008000200 */
[----:B--2---:R-:W-:Y:S06]  /*1e60*/  HMMA.16816.F32.BF16 R12, R32, R40, R12 ;  /* 0x00000028200c723c */ /* 0x004fec000004180c */
[----:B------:R-:W-:Y:S01]  /*1e70*/  HMMA.16816.F32.BF16 R16, R32, R42, R16 ;  /* 0x0000002a2010723c */ /* 0x000fe20000041810 */
[----:B------:R-:W1:Y:S04]  /*1e80*/  LDSM.16.M88.4 R32, [R50+UR4] ;  /* 0x000000043220783b */ /* 0x000e680008000200 */
[----:B------:R-:W2:-:S01]  /*1e90*/  LDSM.16.M88.4 R40, [R49+UR5+0x4000] ;  /* 0x004000053128783b */ /* 0x000e820008000200 */
[----:B---3--:R-:W-:Y:S06]  /*1ea0*/  HMMA.16816.F32.BF16 R4, R20, R24, R4 ;  /* 0x000000181404723c */ /* 0x008fec0000041804 */
[----:B------:R-:W-:Y:S01]  /*1eb0*/  HMMA.16816.F32.BF16 R8, R20, R26, R8 ;  /* 0x0000001a1408723c */ /* 0x000fe20000041808 */
[----:B------:R-:W-:Y:S05]  /*1ec0*/  LDSM.16.M88.4 R24, [R47+UR5] ;  /* 0x000000052f18783b */ /* 0x000fea0008000200 */
[----:B----4-:R-:W-:Y:S06]  /*1ed0*/  HMMA.16816.F32.BF16 R12, R20, R28, R12 ;  /* 0x0000001c140c723c */ /* 0x010fec000004180c */
[----:B------:R-:W-:Y:S01]  /*1ee0*/  HMMA.16816.F32.BF16 R16, R20, R30, R16 ;  /* 0x0000001e1410723c */ /* 0x000fe20000041810 */
[----:B------:R-:W3:Y:S04]  /*1ef0*/  LDSM.16.M88.4 R20, [R48+UR4] ;  /* 0x000000043014783b */ /* 0x000ee80008000200 */
[----:B------:R-:W4:-:S01]  /*1f00*/  LDSM.16.M88.4 R28, [R47+UR5+0x4000] ;  /* 0x004000052f1c783b */ /* 0x000f020008000200 */
        /* <DEDUP_REMOVED lines=19> */
[----:B------:R-:W1:Y:S01]  /*2040*/  LDSM.16.M88.4 R32, [R2+UR4] ;  /* 0x000000040220783b */ /* 0x000e620008000200 */
[----:B------:R-:W-:Y:S03]  /*2050*/  ULEA UR4, UR8, UR11, 0xc ;  /* 0x0000000b08047291 */ /* 0x000fe6000f8e603f */
[----:B------:R-:W2:Y:S01]  /*2060*/  LDSM.16.M88.4 R40, [R0+UR5+0x4000] ;  /* 0x004000050028783b */ /* 0x000ea20008000200 */
[----:B------:R-:W-:Y:S01]  /*2070*/  ULEA UR5, UR8, UR10, 0xf ;  /* 0x0000000a08057291 */ /* 0x000fe2000f8e783f */
[----:B------:R-:W-:-:S01]  /*2080*/  BAR.SYNC.DEFER_BLOCKING 0x0 ;  /* 0x0000000000007b1d */ /* 0x000fc20000010000 */
[----:B---3--:R-:W-:Y:S06]  /*2090*/  HMMA.16816.F32.BF16 R4, R20, R24, R4 ;  /* 0x000000181404723c */ /* 0x008fec0000041804 */
[----:B------:R-:W-:Y:S06]  /*20a0*/  HMMA.16816.F32.BF16 R8, R20, R26, R8 ;  /* 0x0000001a1408723c */ /* 0x000fec0000041808 */
[----:B----4-:R-:W-:Y:S05]  /*20b0*/  HMMA.16816.F32.BF16 R12, R20, R28, R12 ;  /* 0x0000001c140c723c */ /* 0x010fea000004180c */
[----:B------:R-:W-:Y:S06]  /*20c0*/  IADD3 R26, P1, R64, UR7, RZ ;  /* 0x00000007401a7c10 */ /* 0x000fec000ff3e0ff */
[----:B------:R-:W-:Y:S01]  /*20d0*/  IADD3.X R27, R63, UR6, RZ, P1, !PT ;  /* 0x000000063f1b7c10 */ /* 0x000fe20008ffe4ff */
[----:B------:R-:W-:Y:S07]  /*20e0*/  HMMA.16816.F32.BF16 R16, R20, R30, R16 ;  /* 0x0000001e1410723c */ /* 0x000fee0000041810 */
[----:B------:R-:W-:Y:S01]  /*20f0*/  IADD3 R30, P0, R96, UR7, RZ ;  /* 0x00000007601e7c10 */ /* 0x000fe2000ff1e0ff */
[----:B-1----:R-:W-:Y:S05]  /*2100*/  HMMA.16816.F32.BF16 R4, R32, R36, R4 ;  /* 0x000000242004723c */ /* 0x002fea0000041804 */
[----:B------:R-:W-:-:S01]  /*2110*/  IADD3.X R31, R95, UR6, RZ, P0, !PT ;  /* 0x000000065f1f7c10 */ /* 0x000fc200087fe4ff */
[----:B------:R-:W-:Y:S04]  /*2120*/  HMMA.16816.F32.BF16 R8, R32, R38, R8 ;  /* 0x000000262008723c */ /* 0x000fe80000041808 */
[----:B------:R-:W-:Y:S01]  /*2130*/  @!PT LDS RZ, [RZ] ;  /* 0x00000000fffff984 */ /* 0x000fe20000000800 */
[----:B------:R-:W-:Y:S01]  /*2140*/  @!PT LDS RZ, [RZ] ;  /* 0x00000000fffff984 */ /* 0x000fe20000000800 */
[----:B------:R-:W-:Y:S01]  /*2150*/  @!PT LDS RZ, [RZ] ;  /* 0x00000000fffff984 */ /* 0x000fe20000000800 */
[----:B------:R1:W-:Y:S02]  /*2160*/  LDGSTS.E.BYPASS.LTC128B.128 [R123], desc[UR12][R30.64], !P3 ;  /* 0x000000001e7b7fae */ /* 0x0003e4000d901d4c */
[----:B--2---:R-:W-:Y:S02]  /*2170*/  HMMA.16816.F32.BF16 R12, R32, R40, R12 ;  /* 0x00000028200c723c */ /* 0x004fe4000004180c */
[----:B------:R2:W-:Y:S03]  /*2180*/  LDGSTS.E.BYPASS.LTC128B.128 [R124], desc[UR12][R30.64], !P3 ;  /* 0x000000001e7c7fae */ /* 0x0005e6000d901d4c */
[----:B------:R-:W-:Y:S01]  /*2190*/  IADD3 R38, P0, R62, UR7, RZ ;  /* 0x000000073e267c10 */ /* 0x000fe2000ff1e0ff */
[----:B------:R-:W0:Y:S01]  /*21a0*/  LDGDEPBAR ;  /* 0x00000000000079af */ /* 0x000e220000000000 */
[----:B------:R-:W-:Y:S04]  /*21b0*/  HMMA.16816.F32.BF16 R16, R32, R42, R16 ;  /* 0x0000002a2010723c */ /* 0x000fe80000041810 */
[----:B------:R-:W-:Y:S01]  /*21c0*/  IADD3.X R39, R61, UR6, RZ, P0, !PT ;  /* 0x000000063d277c10 */ /* 0x000fe200087fe4ff */
[----:B-1----:R-:W-:Y:S01]  /*21d0*/  VIADD R123, R120, UR14 ;  /* 0x0000000e787b7c36 */ /* 0x002fe20008000000 */
[----:B--2---:R-:W-:Y:S04]  /*21e0*/  IADD3 R30, P0, R66, UR7, RZ ;  /* 0x00000007421e7c10 */ /* 0x004fe8000ff1e0ff */
[----:B------:R1:W-:Y:S01]  /*21f0*/  LDGSTS.E.BYPASS.LTC128B.128 [R123], desc[UR12][R38.64], !P3 ;  /* 0x00000000267b7fae */ /* 0x0003e2000d901d4c */
[----:B------:R-:W-:Y:S01]  /*2200*/  VIADD R124, R117, UR14 ;  /* 0x0000000e757c7c36 */ /* 0x000fe20008000000 */
[----:B------:R-:W-:Y:S02]  /*2210*/  IADD3.X R31, R65, UR6, RZ, P0, !PT ;  /* 0x00000006411f7c10 */ /* 0x000fe400087fe4ff */
[----:B------:R2:W-:Y:S01]  /*2220*/  LDGSTS.E.BYPASS.LTC128B.128 [R125], desc[UR12][R26.64], !P3 ;  /* 0x000000001a7d7fae */ /* 0x0005e2000d901d4c */
[----:B-1----:R-:W-:Y:S01]  /*2230*/  VIADD R123, R118, UR14 ;  /* 0x0000000e767b7c36 */ /* 0x002fe20008000000 */
[----:B------:R-:W-:Y:S02]  /*2240*/  IADD3 R38, P1, R68, UR7, RZ ;  /* 0x0000000744267c10 */ /* 0x000fe4000ff3e0ff */
[----:B--2---:R-:W-:Y:S02]  /*2250*/  IADD3 R26, P0, R70, UR7, RZ ;  /* 0x00000007461a7c10 */ /* 0x004fe4000ff1e0ff */
[----:B------:R1:W-:Y:S01]  /*2260*/  LDGSTS.E.BYPASS.LTC128B.128 [R123], desc[UR12][R30.64], !P3 ;  /* 0x000000001e7b7fae */ /* 0x0003e2000d901d4c */
[----:B------:R-:W-:Y:S01]  /*2270*/  IADD3.X R39, R67, UR6, RZ, P1, !PT ;  /* 0x0000000643277c10 */ /* 0x000fe20008ffe4ff */
[----:B------:R-:W-:Y:S01]  /*2280*/  VIADD R125, R115, UR14 ;  /* 0x0000000e737d7c36 */ /* 0x000fe20008000000 */
[----:B------:R-:W-:Y:S03]  /*2290*/  IADD3.X R27, R69, UR6, RZ, P0, !PT ;  /* 0x00000006451b7c10 */ /* 0x000fe600087fe4ff */
[----:B------:R2:W-:Y:S01]  /*22a0*/  LDGSTS.E.BYPASS.LTC128B.128 [R124], desc[UR12][R38.64], !P3 ;  /* 0x00000000267c7fae */ /* 0x0005e2000d901d4c */
[----:B-1----:R-:W-:Y:S01]  /*22b0*/  VIADD R123, R116, UR14 ;  /* 0x0000000e747b7c36 */ /* 0x002fe20008000000 */
[----:B------:R-:W-:Y:S04]  /*22c0*/  IADD3 R30, P1, R72, UR7, RZ ;  /* 0x00000007481e7c10 */ /* 0x000fe8000ff3e0ff */
[----:B------:R1:W-:Y:S01]  /*22d0*/  LDGSTS.E.BYPASS.LTC128B.128 [R123], desc[UR12][R26.64], !P3 ;  /* 0x000000001a7b7fae */ /* 0x0003e2000d901d4c */
[----:B--2---:R-:W-:Y:S01]  /*22e0*/  IADD3 R38, P0, R74, UR7, RZ ;  /* 0x000000074a267c10 */ /* 0x004fe2000ff1e0ff */
[----:B------:R-:W-:Y:S01]  /*22f0*/  VIADD R124, R113, UR14 ;  /* 0x0000000e717c7c36 */ /* 0x000fe20008000000 */
[----:B------:R-:W-:Y:S02]  /*2300*/  IADD3.X R31, R71, UR6, RZ, P1, !PT ;  /* 0x00000006471f7c10 */ /* 0x000fe40008ffe4ff */
[----:B------:R-:W-:Y:S03]  /*2310*/  IADD3.X R39, R73, UR6, RZ, P0, !PT ;  /* 0x0000000649277c10 */ /* 0x000fe600087fe4ff */
[----:B------:R2:W-:Y:S01]  /*2320*/  LDGSTS.E.BYPASS.LTC128B.128 [R125], desc[UR12][R30.64], !P3 ;  /* 0x000000001e7d7fae */ /* 0x0005e2000d901d4c */
[----:B-1----:R-:W-:Y:S01]  /*2330*/  IADD3 R26, P1, R76, UR7, RZ ;  /* 0x000000074c1a7c10 */ /* 0x002fe2000ff3e0ff */
[----:B------:R-:W-:Y:S03]  /*2340*/  VIADD R123, R114, UR14 ;  /* 0x0000000e727b7c36 */ /* 0x000fe60008000000 */
[----:B------:R-:W-:Y:S02]  /*2350*/  IADD3.X R27, R75, UR6, RZ, P1, !PT ;  /* 0x000000064b1b7c10 */ /* 0x000fe40008ffe4ff */
[----:B------:R1:W-:Y:S01]  /*2360*/  LDGSTS.E.BYPASS.LTC128B.128 [R123], desc[UR12][R38.64], !P3 ;  /* 0x00000000267b7fae */ /* 0x0003e2000d901d4c */
[----:B--2---:R-:W-:Y:S01]  /*2370*/  IADD3 R30, P0, R78, UR7, RZ ;  /* 0x000000074e1e7c10 */ /* 0x004fe2000ff1e0ff */
[----:B------:R-:W-:Y:S02]  /*2380*/  VIADD R125, R111, UR14 ;  /* 0x0000000e6f7d7c36 */ /* 0x000fe40008000000 */
[----:B------:R2:W-:Y:S01]  /*2390*/  LDGSTS.E.BYPASS.LTC128B.128 [R124], desc[UR12][R26.64], !P3 ;  /* 0x000000001a7c7fae */ /* 0x0005e2000d901d4c */
[----:B------:R-:W-:Y:S02]  /*23a0*/  IADD3.X R31, R77, UR6, RZ, P0, !PT ;  /* 0x000000064d1f7c10 */ /* 0x000fe400087fe4ff */
[----:B-1----:R-:W-:Y:S01]  /*23b0*/  IADD3 R38, P1, R80, UR7, RZ ;  /* 0x0000000750267c10 */ /* 0x002fe2000ff3e0ff */
[----:B------:R-:W-:Y:S01]  /*23c0*/  VIADD R123, R112, UR14 ;  /* 0x0000000e707b7c36 */ /* 0x000fe20008000000 */
[----:B--2---:R-:W-:Y:S01]  /*23d0*/  IADD3 R26, P0, R82, UR7, RZ ;  /* 0x00000007521a7c10 */ /* 0x004fe2000ff1e0ff */
[----:B------:R-:W-:Y:S03]  /*23e0*/  VIADD R124, R110, UR14 ;  /* 0x0000000e6e7c7c36 */ /* 0x000fe60008000000 */
[----:B------:R1:W-:Y:S01]  /*23f0*/  LDGSTS.E.BYPASS.LTC128B.128 [R123], desc[UR12][R30.64], !P3 ;  /* 0x000000001e7b7fae */ /* 0x0003e2000d901d4c */
[----:B------:R-:W-:Y:S02]  /*2400*/  IADD3.X R39, R79, UR6, RZ, P1, !PT ;  /* 0x000000064f277c10 */ /* 0x000fe40008ffe4ff */
[----:B------:R-:W-:Y:S02]  /*2410*/  IADD3.X R27, R81, UR6, RZ, P0, !PT ;  /* 0x00000006511b7c10 */ /* 0x000fe400087fe4ff */
[----:B------:R-:W-:Y:S01]  /*2420*/  IADD3 R22, P0, R86, UR7, RZ ;  /* 0x0000000756167c10 */ /* 0x000fe2000ff1e0ff */
[----:B------:R2:W-:Y:S03]  /*2430*/  LDGSTS.E.BYPASS.LTC128B.128 [R125], desc[UR12][R38.64], !P3 ;  /* 0x00000000267d7fae */ /* 0x0005e6000d901d4c */
[----:B------:R-:W-:Y:S01]  /*2440*/  IADD3.X R23, R85, UR6, RZ, P0, !PT ;  /* 0x0000000655177c10 */ /* 0x000fe200087fe4ff */
[----:B------:R3:W-:Y:S01]  /*2450*/  LDGSTS.E.BYPASS.LTC128B.128 [R124], desc[UR12][R26.64], !P3 ;  /* 0x000000001a7c7fae */ /* 0x0007e2000d901d4c */
[----:B-1----:R-:W-:Y:S01]  /*2460*/  IADD3 R30, P1, R84, UR7, RZ ;  /* 0x00000007541e7c10 */ /* 0x002fe2000ff3e0ff */
[----:B------:R-:W-:Y:S03]  /*2470*/  VIADD R123, R109, UR14 ;  /* 0x0000000e6d7b7c36 */ /* 0x000fe60008000000 */
[----:B------:R-:W-:Y:S02]  /*2480*/  IADD3.X R31, R83, UR6, RZ, P1, !PT ;  /* 0x00000006531f7c10 */ /* 0x000fe40008ffe4ff */
[----:B--2---:R-:W-:Y:S01]  /*2490*/  IADD3 R38, P1, R90, UR7, RZ ;  /* 0x000000075a267c10 */ /* 0x004fe2000ff3e0ff */
[----:B------:R-:W-:Y:S02]  /*24a0*/  VIADD R125, R107, UR14 ;  /* 0x0000000e6b7d7c36 */ /* 0x000fe40008000000 */
[----:B------:R1:W-:Y:S01]  /*24b0*/  LDGSTS.E.BYPASS.LTC128B.128 [R123], desc[UR12][R30.64], !P3 ;  /* 0x000000001e7b7fae */ /* 0x0003e2000d901d4c */
[----:B---3--:R-:W-:Y:S01]  /*24c0*/  VIADD R124, R108, UR14 ;  /* 0x0000000e6c7c7c36 */ /* 0x008fe20008000000 */
[----:B------:R-:W-:Y:S02]  /*24d0*/  IADD3 R26, P2, R88, UR7, RZ ;  /* 0x00000007581a7c10 */ /* 0x000fe4000ff5e0ff */
[----:B------:R-:W-:Y:S02]  /*24e0*/  IADD3.X R39, R89, UR6, RZ, P1, !PT ;  /* 0x0000000659277c10 */ /* 0x000fe40008ffe4ff */
[----:B------:R2:W-:Y:S01]  /*24f0*/  LDGSTS.E.BYPASS.LTC128B.128 [R124], desc[UR12][R22.64], !P3 ;  /* 0x00000000167c7fae */ /* 0x0005e2000d901d4c */
[----:B------:R-:W-:Y:S05]  /*2500*/  IADD3.X R27, R87, UR6, RZ, P2, !PT ;  /* 0x00000006571b7c10 */ /* 0x000fea00097fe4ff */
[----:B------:R3:W-:Y:S01]  /*2510*/  LDGSTS.E.BYPASS.LTC128B.128 [R125], desc[UR12][R26.64], !P3 ;  /* 0x000000001a7d7fae */ /* 0x0007e2000d901d4c */
[----:B-1----:R-:W-:Y:S01]  /*2520*/  IADD3 R30, P0, R92, UR7, RZ ;  /* 0x000000075c1e7c10 */ /* 0x002fe2000ff1e0ff */
[----:B------:R-:W-:Y:S01]  /*2530*/  VIADD R123, R105, UR14 ;  /* 0x0000000e697b7c36 */ /* 0x000fe20008000000 */
[----:B------:R-:W-:Y:S02]  /*2540*/  UIADD3 UR7, UP0, UR7, 0x100, URZ ;  /* 0x0000010007077890 */ /* 0x000fe4000ff1e03f */
[----:B------:R-:W-:Y:S01]  /*2550*/  IADD3.X R31, R91, UR6, RZ, P0, !PT ;  /* 0x000000065b1f7c10 */ /* 0x000fe200087fe4ff */
[----:B--2---:R-:W-:Y:S01]  /*2560*/  VIADD R124, R106, UR14 ;  /* 0x0000000e6a7c7c36 */ /* 0x004fe20008000000 */
[----:B------:R-:W-:Y:S01]  /*2570*/  ISETP.GE.U32.AND P0, PT, R98, 0xb80, PT ;  /* 0x00000b806200780c */ /* 0x000fe20003f06070 */
[----:B------:R-:W-:Y:S03]  /*2580*/  UIADD3.X UR6, URZ, UR6, URZ, UP0, !UPT ;  /* 0x000000063f067290 */ /* 0x000fe600087fe43f */
[----:B------:R-:W-:Y:S04]  /*2590*/  LDGSTS.E.BYPASS.LTC128B.128 [R124], desc[UR12][R38.64], !P3 ;  /* 0x00000000267c7fae */ /* 0x000fe8000d901d4c */
[----:B---3--:R3:W-:Y:S04]  /*25a0*/  LDGSTS.E.BYPASS.LTC128B.128 [R123], desc[UR12][R30.64], !P3 ;  /* 0x000000001e7b7fae */ /* 0x0087e8000d901d4c */
[----:B------:R-:W0:Y:S01]  /*25b0*/  LDGDEPBAR ;  /* 0x00000000000079af */ /* 0x000e220000000000 */
[----:B------:R-:W-:Y:S04]  /*25c0*/  DEPBAR.LE SB0, 0x4 ;  /* 0x000081000000791a */ /* 0x000fe80000000000 */
[----:B------:R-:W-:Y:S06]  /*25d0*/  BAR.SYNC.DEFER_BLOCKING 0x0 ;  /* 0x0000000000007b1d */ /* 0x000fec0000010000 */
[----:B------:R1:W2:Y:S04]  /*25e0*/  LDSM.16.M88.4 R20, [R103+UR4] ;  /* 0x000000046714783b */ /* 0x0002a80008000200 */
[----:B------:R1:W2:Y:S04]  /*25f0*/  LDSM.16.M88.4 R24, [R100+UR5] ;  /* 0x000000056418783b */ /* 0x0002a80008000200 */
[----:B---3--:R1:W2:Y:S01]  /*2600*/  LDSM.16.M88.4 R28, [R100+UR5+0x4000] ;  /* 0x00400005641c783b */ /* 0x0082a20008000200 */
[----:B------:R-:W-:Y:S08]  /*2610*/  @!P0 BRA `(.L_x_0) ;  /* 0xfffffff400a88947 */ /* 0x000ff0000383ffff */
[----:B------:R-:W-:Y:S01]  /*2620*/  IABS R0, R99 ;  /* 0x0000006300007213 */ /* 0x000fe20000000000 */
[----:B------:R-:W-:-:S04]  /*2630*/  DEPBAR.LE SB0, 0x0 ;  /* 0x000080000000791a */ /* 0x000fc80000000000 */
[----:B------:R-:W-:Y:S01]  /*2640*/  IMAD.HI.U32 R122, R122, R0, RZ ;  /* 0x000000007a7a7227 */ /* 0x000fe200078e00ff */
[----:B------:R-:W-:Y:S02]  /*2650*/  SHF.R.U32.HI R121, RZ, 0x2, R121 ;  /* 0x00000002ff797819 */ /* 0x000fe40000011679 */
[----:B------:R-:W-:Y:S01]  /*2660*/  F2FP.BF16.F32.PACK_AB R8, R9, R8 ;  /* 0x000000080908723e */ /* 0x000fe200000010ff */
[----:B------:R-:W-:Y:S01]  /*2670*/  IMAD R93, R122, R93, R0 ;  /* 0x0000005d7a5d7224 */ /* 0x000fe200078e0200 */
[----:B------:R-:W-:Y:S01]  /*2680*/  F2FP.BF16.F32.PACK_AB R4, R5, R4 ;  /* 0x000000040504723e */ /* 0x000fe200000010ff */
[----:B------:R-:W-:Y:S01]  /*2690*/  IMAD.SHL.U32 R0, R97, 0x2, RZ ;  /* 0x0000000261007824 */ /* 0x000fe200078e00ff */
[----:B------:R-:W-:Y:S01]  /*26a0*/  F2FP.BF16.F32.PACK_AB R6, R7, R6 ;  /* 0x000000060706723e */ /* 0x000fe200000010ff */
[----:B------:R-:W-:Y:S01]  /*26b0*/  IMAD.SHL.U32 R3, R102, 0x2, RZ ;  /* 0x0000000266037824 */ /* 0x000fe200078e00ff */
[----:B------:R-:W-:Y:S02]  /*26c0*/  ISETP.GT.U32.AND P0, PT, R94, R93, PT ;  /* 0x0000005d5e00720c */ /* 0x000fe40003f04070 */
[----:B------:R-:W-:-:S02]  /*26d0*/  LOP3.LUT R0, R101, 0x6, R0, 0xf8, !PT ;  /* 0x0000000665007812 */ /* 0x000fc400078ef800 */
[----:B------:R-:W-:Y:S02]  /*26e0*/  F2FP.BF16.F32.PACK_AB R10, R11, R10 ;  /* 0x0000000a0b0a723e */ /* 0x000fe400000010ff */
[----:B------:R-:W-:Y:S01]  /*26f0*/  F2FP.BF16.F32.PACK_AB R12, R13, R12 ;  /* 0x0000000c0d0c723e */ /* 0x000fe200000010ff */
[----:B------:R-:W-:Y:S01]  /*2700*/  IMAD R0, R121, 0x88, R0 ;  /* 0x0000008879007824 */ /* 0x000fe200078e0200 */
[----:B------:R-:W-:Y:S02]  /*2710*/  F2FP.BF16.F32.PACK_AB R14, R15, R14 ;  /* 0x0000000e0f0e723e */ /* 0x000fe400000010ff */
[----:B------:R-:W-:Y:S02]  /*2720*/  F2FP.BF16.F32.PACK_AB R16, R17, R16 ;  /* 0x000000101110723e */ /* 0x000fe400000010ff */
[----:B------:R-:W-:Y:S01]  /*2730*/  F2FP.BF16.F32.PACK_AB R18, R19, R18 ;  /* 0x000000121312723e */ /* 0x000fe200000010ff */
[----:B------:R-:W-:Y:S01]  /*2740*/  @!P0 IMAD.IADD R93, R93, 0x1, -R94 ;  /* 0x000000015d5d8824 */ /* 0x000fe200078e0a5e */
[----:B------:R-:W-:Y:S01]  /*2750*/  LEA R9, R0, UR11, 0x1 ;  /* 0x0000000b00097c11 */ /* 0x000fe2000f8e08ff */
[----:B------:R-:W-:Y:S01]  /*2760*/  BAR.SYNC.DEFER_BLOCKING 0x0 ;  /* 0x0000000000007b1d */ /* 0x000fe20000010000 */
[----:B------:R-:W-:-:S02]  /*2770*/  LOP3.LUT R3, R3, R104, RZ, 0xfc, !PT ;  /* 0x0000006803037212 */ /* 0x000fc400078efcff */
[----:B------:R-:W-:Y:S02]  /*2780*/  ISETP.GT.U32.AND P0, PT, R94, R93, PT ;  /* 0x0000005d5e00720c */ /* 0x000fe40003f04070 */
[----:B------:R-:W-:Y:S01]  /*2790*/  ISETP.GE.AND P1, PT, R99, RZ, PT ;  /* 0x000000ff6300720c */ /* 0x000fe20003f26270 */
[----:B------:R-:W-:Y:S01]  /*27a0*/  IMAD R0, R3, 0x88, R56 ;  /* 0x0000008803007824 */ /* 0x000fe200078e0238 */
[----:B------:R-:W-:Y:S01]  /*27b0*/  LOP3.LUT R55, R55, R56, RZ, 0xfc, !PT ;  /* 0x0000003837377212 */ /* 0x000fe200078efcff */
[----:B------:R-:W3:Y:S03]  /*27c0*/  LDC.64 R2, c[0x0][0x220] ;  /* 0x00008800ff027b82 */ /* 0x000ee60000000a00 */
[----:B------:R-:W-:-:S05]  /*27d0*/  LEA R0, R0, UR11, 0x1 ;  /* 0x0000000b00007c11 */ /* 0x000fca000f8e08ff */
[----:B------:R-:W-:Y:S01]  /*27e0*/  @!P0 IMAD.IADD R93, R93, 0x1, -R94 ;  /* 0x000000015d5d8824 */ /* 0x000fe200078e0a5e */
[----:B------:R-:W-:-:S03]  /*27f0*/  ISETP.NE.AND P0, PT, R59, RZ, PT ;  /* 0x000000ff3b00720c */ /* 0x000fc60003f05270 */
[----:B------:R-:W-:Y:S01]  /*2800*/  @!P1 IMAD.MOV R93, RZ, RZ, -R93 ;  /* 0x000000ffff5d9224 */ /* 0x000fe200078e0a5d */
[----:B------:R-:W-:Y:S04]  /*2810*/  STS [R9], R4 ;  /* 0x0000000409007388 */ /* 0x000fe80000000800 */
[----:B------:R-:W-:Y:S02]  /*2820*/  SEL R57, R57, R93, !P0 ;  /* 0x0000005d39397207 */ /* 0x000fe40004000000 */
[----:B------:R-:W-:Y:S01]  /*2830*/  ISETP.GE.AND P0, PT, R55, 0x1800, PT ;  /* 0x000018003700780c */ /* 0x000fe20003f06270 */
[----:B------:R-:W-:Y:S02]  /*2840*/  STS [R9+0x880], R6 ;  /* 0x0008800609007388 */ /* 0x000fe40000000800 */
[----:B------:R-:W-:-:S02]  /*2850*/  IMAD R57, R60, 0x8, R57 ;  /* 0x000000083c397824 */ /* 0x000fc400078e0239 */
[----:B------:R4:W-:Y:S01]  /*2860*/  STS [R9+0x40], R8 ;  /* 0x0000400809007388 */ /* 0x0009e20000000800 */
[----:B---3--:R-:W-:-:S03]  /*2870*/  IMAD.WIDE R2, R55, 0x2, R2 ;  /* 0x0000000237027825 */ /* 0x008fc600078e0202 */
[----:B------:R-:W-:Y:S01]  /*2880*/  STS [R9+0x8c0], R10 ;  /* 0x0008c00a09007388 */ /* 0x000fe20000000800 */
[----:B------:R-:W-:-:S03]  /*2890*/  IMAD.SHL.U32 R57, R57, 0x10, RZ ;  /* 0x0000001039397824 */ /* 0x000fc600078e00ff */
[----:B------:R-:W-:Y:S04]  /*28a0*/  STS [R9+0x80], R12 ;  /* 0x0000800c09007388 */ /* 0x000fe80000000800 */
[----:B------:R-:W-:Y:S04]  /*28b0*/  STS [R9+0x900], R14 ;  /* 0x0009000e09007388 */ /* 0x000fe80000000800 */
[----:B------:R-:W-:Y:S04]  /*28c0*/  STS [R9+0xc0], R16 ;  /* 0x0000c01009007388 */ /* 0x000fe80000000800 */
[----:B------:R-:W-:Y:S01]  /*28d0*/  STS [R9+0x940], R18 ;  /* 0x0009401209007388 */ /* 0x000fe20000000800 */
[----:B------:R-:W-:Y:S01]  /*28e0*/  BAR.SYNC.DEFER_BLOCKING 0x0 ;  /* 0x0000000000007b1d */ /* 0x000fe20000010000 */
[----:B----4-:R-:W-:-:S02]  /*28f0*/  LOP3.LUT R8, R57, R58, RZ, 0xfc, !PT ;  /* 0x0000003a39087212 */ /* 0x010fc400078efcff */
[----:B------:R-:W-:Y:S02]  /*2900*/  LOP3.LUT R57, R57, 0x8, R58, 0xfe, !PT ;  /* 0x0000000839397812 */ /* 0x000fe400078efe3a */
[----:B------:R-:W-:Y:S02]  /*2910*/  ISETP.LT.AND P1, PT, R8, 0x1, !P0 ;  /* 0x000000010800780c */ /* 0x000fe40004721270 */
[----:B------:R-:W-:Y:S01]  /*2920*/  ISETP.LT.AND P0, PT, R57, 0x1, !P0 ;  /* 0x000000013900780c */ /* 0x000fe20004701270 */
[----:B------:R-:W3:Y:S10]  /*2930*/  LDS.128 R4, [R0] ;  /* 0x0000000000047984 */ /* 0x000ef40000000c00 */
[----:B---3--:R3:W-:Y:S02]  /*2940*/  @P1 STG.E.128 desc[UR12][R2.64], R4 ;  /* 0x0000000402001986 */ /* 0x0087e4000c101d0c */
[----:B------:R-:W-:Y:S05]  /*2950*/  @!P0 EXIT ;  /* 0x000000000000894d */ /* 0x000fea0003800000 */
[----:B---3--:R-:W1:Y:S04]  /*2960*/  LDS.128 R4, [R0+0x880] ;  /* 0x0008800000047984 */ /* 0x008e680000000c00 */
[----:B-1----:R-:W-:Y:S01]  /*2970*/  STG.E.128 desc[UR12][R2.64], R4 ;  /* 0x0000000402007986 */ /* 0x002fe2000c101d0c */
[----:B------:R-:W-:Y:S05]  /*2980*/  EXIT ;  /* 0x000000000000794d */ /* 0x000fea0003800000 */
.L_x_1:
[----:B------:R-:W-:-:S00]  /*2990*/  BRA `(.L_x_1) ;  /* 0xfffffffc00fc7947 */ /* 0x000fc0000383ffff */
[----:B------:R-:W-:-:S00]  /*29a0*/  NOP ;  /* 0x0000000000007918 */ /* 0x000fc00000000000 */
        /* <DEDUP_REMOVED lines=13> */
.L_x_2:


//--------------------- .nv.shared.triton_mm      --------------------------
	.section	.nv.shared.triton_mm,"aw",@nobits
	.sectionflags	@""
	.align	16
	.zero		1024


//--------------------- .nv.constant0.triton_mm   --------------------------
	.section	.nv.constant0.triton_mm,"a",@progbits
	.sectionflags	@""
	.align	4
.nv.constant0.triton_mm:
	.zero		552
